//
// Generated by NVIDIA NVVM Compiler
//
// Compiler Build ID: CL-36424714
// Cuda compilation tools, release 13.0, V13.0.88
// Based on NVVM 20.0.0
//

.version 9.0
.target sm_100
.address_size 64

	// .globl	mymatmul_kernel0
// _ZZ16mymatmul_kernel0E11data_shared has been demoted
// _ZZ16mymatmul_kernel0E13kernel_shared has been demoted

.visible .entry mymatmul_kernel0(
	.param .u64 .ptr .align 1 mymatmul_kernel0_param_0,
	.param .u64 .ptr .align 1 mymatmul_kernel0_param_1,
	.param .u64 .ptr .align 1 mymatmul_kernel0_param_2
)
.maxntid 8
{
	.local .align 16 .b8 	__local_depot0[32768];
	.reg .b64 	%SP;
	.reg .b64 	%SPL;
	.reg .pred 	%p<15>;
	.reg .b32 	%r<112>;
	.reg .b32 	%f<585>;
	.reg .b64 	%rd<49>;
	// demoted variable
	.shared .align 4 .b8 _ZZ16mymatmul_kernel0E11data_shared[2048];
	// demoted variable
	.shared .align 4 .b8 _ZZ16mymatmul_kernel0E13kernel_shared[2048];
	mov.u64 	%SPL, __local_depot0;
	ld.param.u64 	%rd23, [mymatmul_kernel0_param_0];
	ld.param.u64 	%rd24, [mymatmul_kernel0_param_1];
	ld.param.u64 	%rd25, [mymatmul_kernel0_param_2];
	add.u64 	%rd1, %SPL, 0;
	add.s64 	%rd43, %rd1, 256;
	mov.b32 	%r100, 0;
$L__BB0_1:
	mov.f32 	%f129, 0f00000000;
	st.local.v4.f32 	[%rd43+-256], {%f129, %f129, %f129, %f129};
	st.local.v4.f32 	[%rd43+-240], {%f129, %f129, %f129, %f129};
	st.local.v4.f32 	[%rd43+-224], {%f129, %f129, %f129, %f129};
	st.local.v4.f32 	[%rd43+-208], {%f129, %f129, %f129, %f129};
	st.local.v4.f32 	[%rd43+-192], {%f129, %f129, %f129, %f129};
	st.local.v4.f32 	[%rd43+-176], {%f129, %f129, %f129, %f129};
	st.local.v4.f32 	[%rd43+-160], {%f129, %f129, %f129, %f129};
	st.local.v4.f32 	[%rd43+-144], {%f129, %f129, %f129, %f129};
	st.local.v4.f32 	[%rd43], {%f129, %f129, %f129, %f129};
	st.local.v4.f32 	[%rd43+16], {%f129, %f129, %f129, %f129};
	st.local.v4.f32 	[%rd43+32], {%f129, %f129, %f129, %f129};
	st.local.v4.f32 	[%rd43+48], {%f129, %f129, %f129, %f129};
	st.local.v4.f32 	[%rd43+64], {%f129, %f129, %f129, %f129};
	st.local.v4.f32 	[%rd43+80], {%f129, %f129, %f129, %f129};
	st.local.v4.f32 	[%rd43+96], {%f129, %f129, %f129, %f129};
	st.local.v4.f32 	[%rd43+112], {%f129, %f129, %f129, %f129};
	add.s32 	%r100, %r100, 2;
	add.s64 	%rd43, %rd43, 512;
	setp.ne.s32 	%p2, %r100, 64;
	@%p2 bra 	$L__BB0_1;
	add.s64 	%rd44, %rd1, 384;
	mov.b32 	%r101, 0;
$L__BB0_3:
	mov.f32 	%f130, 0f00000000;
	st.local.v4.f32 	[%rd44+-256], {%f130, %f130, %f130, %f130};
	st.local.v4.f32 	[%rd44+-240], {%f130, %f130, %f130, %f130};
	st.local.v4.f32 	[%rd44+-224], {%f130, %f130, %f130, %f130};
	st.local.v4.f32 	[%rd44+-208], {%f130, %f130, %f130, %f130};
	st.local.v4.f32 	[%rd44+-192], {%f130, %f130, %f130, %f130};
	st.local.v4.f32 	[%rd44+-176], {%f130, %f130, %f130, %f130};
	st.local.v4.f32 	[%rd44+-160], {%f130, %f130, %f130, %f130};
	st.local.v4.f32 	[%rd44+-144], {%f130, %f130, %f130, %f130};
	st.local.v4.f32 	[%rd44], {%f130, %f130, %f130, %f130};
	st.local.v4.f32 	[%rd44+16], {%f130, %f130, %f130, %f130};
	st.local.v4.f32 	[%rd44+32], {%f130, %f130, %f130, %f130};
	st.local.v4.f32 	[%rd44+48], {%f130, %f130, %f130, %f130};
	st.local.v4.f32 	[%rd44+64], {%f130, %f130, %f130, %f130};
	st.local.v4.f32 	[%rd44+80], {%f130, %f130, %f130, %f130};
	st.local.v4.f32 	[%rd44+96], {%f130, %f130, %f130, %f130};
	st.local.v4.f32 	[%rd44+112], {%f130, %f130, %f130, %f130};
	add.s32 	%r101, %r101, 2;
	add.s64 	%rd44, %rd44, 512;
	setp.ne.s32 	%p3, %r101, 64;
	@%p3 bra 	$L__BB0_3;
	add.s64 	%rd45, %rd1, 16752;
	mov.b32 	%r102, 0;
$L__BB0_5:
	mov.f32 	%f131, 0f00000000;
	st.local.v4.f32 	[%rd45+-368], {%f131, %f131, %f131, %f131};
	st.local.v4.f32 	[%rd45+-352], {%f131, %f131, %f131, %f131};
	st.local.v4.f32 	[%rd45+-336], {%f131, %f131, %f131, %f131};
	st.local.v4.f32 	[%rd45+-320], {%f131, %f131, %f131, %f131};
	st.local.v4.f32 	[%rd45+-304], {%f131, %f131, %f131, %f131};
	st.local.v4.f32 	[%rd45+-288], {%f131, %f131, %f131, %f131};
	st.local.v4.f32 	[%rd45+-272], {%f131, %f131, %f131, %f131};
	st.local.v4.f32 	[%rd45+-256], {%f131, %f131, %f131, %f131};
	st.local.v4.f32 	[%rd45+-112], {%f131, %f131, %f131, %f131};
	st.local.v4.f32 	[%rd45+-96], {%f131, %f131, %f131, %f131};
	st.local.v4.f32 	[%rd45+-80], {%f131, %f131, %f131, %f131};
	st.local.v4.f32 	[%rd45+-64], {%f131, %f131, %f131, %f131};
	st.local.v4.f32 	[%rd45+-48], {%f131, %f131, %f131, %f131};
	st.local.v4.f32 	[%rd45+-32], {%f131, %f131, %f131, %f131};
	st.local.v4.f32 	[%rd45+-16], {%f131, %f131, %f131, %f131};
	st.local.v4.f32 	[%rd45], {%f131, %f131, %f131, %f131};
	add.s32 	%r102, %r102, 2;
	add.s64 	%rd45, %rd45, 512;
	setp.ne.s32 	%p4, %r102, 64;
	@%p4 bra 	$L__BB0_5;
	mov.b32 	%r103, 0;
$L__BB0_7:
	shl.b32 	%r38, %r103, 6;
	mul.wide.u32 	%rd27, %r38, 4;
	add.s64 	%rd28, %rd1, %rd27;
	mov.f32 	%f132, 0f00000000;
	st.local.v4.f32 	[%rd28+16512], {%f132, %f132, %f132, %f132};
	st.local.v4.f32 	[%rd28+16528], {%f132, %f132, %f132, %f132};
	st.local.v4.f32 	[%rd28+16544], {%f132, %f132, %f132, %f132};
	st.local.v4.f32 	[%rd28+16560], {%f132, %f132, %f132, %f132};
	st.local.v4.f32 	[%rd28+16576], {%f132, %f132, %f132, %f132};
	st.local.v4.f32 	[%rd28+16592], {%f132, %f132, %f132, %f132};
	st.local.v4.f32 	[%rd28+16608], {%f132, %f132, %f132, %f132};
	st.local.v4.f32 	[%rd28+16624], {%f132, %f132, %f132, %f132};
	st.local.v4.f32 	[%rd28+16768], {%f132, %f132, %f132, %f132};
	st.local.v4.f32 	[%rd28+16784], {%f132, %f132, %f132, %f132};
	st.local.v4.f32 	[%rd28+16800], {%f132, %f132, %f132, %f132};
	st.local.v4.f32 	[%rd28+16816], {%f132, %f132, %f132, %f132};
	st.local.v4.f32 	[%rd28+16832], {%f132, %f132, %f132, %f132};
	st.local.v4.f32 	[%rd28+16848], {%f132, %f132, %f132, %f132};
	st.local.v4.f32 	[%rd28+16864], {%f132, %f132, %f132, %f132};
	st.local.v4.f32 	[%rd28+16880], {%f132, %f132, %f132, %f132};
	add.s32 	%r103, %r103, 2;
	setp.ne.s32 	%p5, %r103, 64;
	@%p5 bra 	$L__BB0_7;
	mov.u32 	%r9, %ctaid.x;
	shl.b32 	%r40, %r9, 14;
	mov.u32 	%r10, %tid.x;
	or.b32  	%r41, %r40, %r10;
	shl.b32 	%r42, %r10, 9;
	or.b32  	%r43, %r41, %r42;
	and.b32  	%r11, %r43, 2147224577;
	shl.b32 	%r44, %r9, 8;
	and.b32  	%r12, %r44, 3840;
	shl.b32 	%r45, %r10, 6;
	and.b32  	%r13, %r45, 256;
	shl.b32 	%r46, %r10, 8;
	and.b32  	%r47, %r46, 768;
	mov.u32 	%r48, _ZZ16mymatmul_kernel0E13kernel_shared;
	add.s32 	%r14, %r48, %r47;
	and.b32  	%r49, %r46, 1024;
	mov.u32 	%r50, _ZZ16mymatmul_kernel0E11data_shared;
	add.s32 	%r15, %r50, %r49;
	add.s64 	%rd11, %rd1, 64;
	cvta.to.global.u64 	%rd12, %rd24;
	cvta.to.global.u64 	%rd13, %rd23;
	mov.b32 	%r104, 0;
$L__BB0_9:
	bar.sync 	0;
	shl.b32 	%r52, %r104, 1;
	add.s32 	%r53, %r11, %r52;
	mul.wide.u32 	%rd29, %r53, 4;
	add.s64 	%rd30, %rd13, %rd29;
	ld.global.nc.f32 	%f133, [%rd30];
	shl.b32 	%r54, %r10, 2;
	mov.u32 	%r55, _ZZ16mymatmul_kernel0E11data_shared;
	add.s32 	%r56, %r55, %r54;
	st.shared.f32 	[%r56], %f133;
	ld.global.nc.f32 	%f134, [%rd30+16384];
	st.shared.f32 	[%r56+32], %f134;
	ld.global.nc.f32 	%f135, [%rd30+32768];
	st.shared.f32 	[%r56+64], %f135;
	ld.global.nc.f32 	%f136, [%rd30+49152];
	st.shared.f32 	[%r56+96], %f136;
	ld.global.nc.f32 	%f137, [%rd30+65536];
	st.shared.f32 	[%r56+128], %f137;
	ld.global.nc.f32 	%f138, [%rd30+81920];
	st.shared.f32 	[%r56+160], %f138;
	ld.global.nc.f32 	%f139, [%rd30+98304];
	st.shared.f32 	[%r56+192], %f139;
	ld.global.nc.f32 	%f140, [%rd30+114688];
	st.shared.f32 	[%r56+224], %f140;
	ld.global.nc.f32 	%f141, [%rd30+131072];
	st.shared.f32 	[%r56+256], %f141;
	ld.global.nc.f32 	%f142, [%rd30+147456];
	st.shared.f32 	[%r56+288], %f142;
	ld.global.nc.f32 	%f143, [%rd30+163840];
	st.shared.f32 	[%r56+320], %f143;
	ld.global.nc.f32 	%f144, [%rd30+180224];
	st.shared.f32 	[%r56+352], %f144;
	ld.global.nc.f32 	%f145, [%rd30+196608];
	st.shared.f32 	[%r56+384], %f145;
	ld.global.nc.f32 	%f146, [%rd30+212992];
	st.shared.f32 	[%r56+416], %f146;
	ld.global.nc.f32 	%f147, [%rd30+229376];
	st.shared.f32 	[%r56+448], %f147;
	ld.global.nc.f32 	%f148, [%rd30+245760];
	st.shared.f32 	[%r56+480], %f148;
	ld.global.nc.f32 	%f149, [%rd30+262144];
	st.shared.f32 	[%r56+512], %f149;
	ld.global.nc.f32 	%f150, [%rd30+278528];
	st.shared.f32 	[%r56+544], %f150;
	ld.global.nc.f32 	%f151, [%rd30+294912];
	st.shared.f32 	[%r56+576], %f151;
	ld.global.nc.f32 	%f152, [%rd30+311296];
	st.shared.f32 	[%r56+608], %f152;
	ld.global.nc.f32 	%f153, [%rd30+327680];
	st.shared.f32 	[%r56+640], %f153;
	ld.global.nc.f32 	%f154, [%rd30+344064];
	st.shared.f32 	[%r56+672], %f154;
	ld.global.nc.f32 	%f155, [%rd30+360448];
	st.shared.f32 	[%r56+704], %f155;
	ld.global.nc.f32 	%f156, [%rd30+376832];
	st.shared.f32 	[%r56+736], %f156;
	ld.global.nc.f32 	%f157, [%rd30+393216];
	st.shared.f32 	[%r56+768], %f157;
	ld.global.nc.f32 	%f158, [%rd30+409600];
	st.shared.f32 	[%r56+800], %f158;
	ld.global.nc.f32 	%f159, [%rd30+425984];
	st.shared.f32 	[%r56+832], %f159;
	ld.global.nc.f32 	%f160, [%rd30+442368];
	st.shared.f32 	[%r56+864], %f160;
	ld.global.nc.f32 	%f161, [%rd30+458752];
	st.shared.f32 	[%r56+896], %f161;
	ld.global.nc.f32 	%f162, [%rd30+475136];
	st.shared.f32 	[%r56+928], %f162;
	ld.global.nc.f32 	%f163, [%rd30+491520];
	st.shared.f32 	[%r56+960], %f163;
	ld.global.nc.f32 	%f164, [%rd30+507904];
	st.shared.f32 	[%r56+992], %f164;
	ld.global.nc.f32 	%f165, [%rd30+524288];
	st.shared.f32 	[%r56+1024], %f165;
	ld.global.nc.f32 	%f166, [%rd30+540672];
	st.shared.f32 	[%r56+1056], %f166;
	ld.global.nc.f32 	%f167, [%rd30+557056];
	st.shared.f32 	[%r56+1088], %f167;
	ld.global.nc.f32 	%f168, [%rd30+573440];
	st.shared.f32 	[%r56+1120], %f168;
	ld.global.nc.f32 	%f169, [%rd30+589824];
	st.shared.f32 	[%r56+1152], %f169;
	ld.global.nc.f32 	%f170, [%rd30+606208];
	st.shared.f32 	[%r56+1184], %f170;
	ld.global.nc.f32 	%f171, [%rd30+622592];
	st.shared.f32 	[%r56+1216], %f171;
	ld.global.nc.f32 	%f172, [%rd30+638976];
	st.shared.f32 	[%r56+1248], %f172;
	ld.global.nc.f32 	%f173, [%rd30+655360];
	st.shared.f32 	[%r56+1280], %f173;
	ld.global.nc.f32 	%f174, [%rd30+671744];
	st.shared.f32 	[%r56+1312], %f174;
	ld.global.nc.f32 	%f175, [%rd30+688128];
	st.shared.f32 	[%r56+1344], %f175;
	ld.global.nc.f32 	%f176, [%rd30+704512];
	st.shared.f32 	[%r56+1376], %f176;
	ld.global.nc.f32 	%f177, [%rd30+720896];
	st.shared.f32 	[%r56+1408], %f177;
	ld.global.nc.f32 	%f178, [%rd30+737280];
	st.shared.f32 	[%r56+1440], %f178;
	ld.global.nc.f32 	%f179, [%rd30+753664];
	st.shared.f32 	[%r56+1472], %f179;
	ld.global.nc.f32 	%f180, [%rd30+770048];
	st.shared.f32 	[%r56+1504], %f180;
	ld.global.nc.f32 	%f181, [%rd30+786432];
	st.shared.f32 	[%r56+1536], %f181;
	ld.global.nc.f32 	%f182, [%rd30+802816];
	st.shared.f32 	[%r56+1568], %f182;
	ld.global.nc.f32 	%f183, [%rd30+819200];
	st.shared.f32 	[%r56+1600], %f183;
	ld.global.nc.f32 	%f184, [%rd30+835584];
	st.shared.f32 	[%r56+1632], %f184;
	ld.global.nc.f32 	%f185, [%rd30+851968];
	st.shared.f32 	[%r56+1664], %f185;
	ld.global.nc.f32 	%f186, [%rd30+868352];
	st.shared.f32 	[%r56+1696], %f186;
	ld.global.nc.f32 	%f187, [%rd30+884736];
	st.shared.f32 	[%r56+1728], %f187;
	ld.global.nc.f32 	%f188, [%rd30+901120];
	st.shared.f32 	[%r56+1760], %f188;
	ld.global.nc.f32 	%f189, [%rd30+917504];
	st.shared.f32 	[%r56+1792], %f189;
	ld.global.nc.f32 	%f190, [%rd30+933888];
	st.shared.f32 	[%r56+1824], %f190;
	ld.global.nc.f32 	%f191, [%rd30+950272];
	st.shared.f32 	[%r56+1856], %f191;
	ld.global.nc.f32 	%f192, [%rd30+966656];
	st.shared.f32 	[%r56+1888], %f192;
	ld.global.nc.f32 	%f193, [%rd30+983040];
	st.shared.f32 	[%r56+1920], %f193;
	ld.global.nc.f32 	%f194, [%rd30+999424];
	st.shared.f32 	[%r56+1952], %f194;
	ld.global.nc.f32 	%f195, [%rd30+1015808];
	st.shared.f32 	[%r56+1984], %f195;
	ld.global.nc.f32 	%f196, [%rd30+1032192];
	st.shared.f32 	[%r56+2016], %f196;
	shl.b32 	%r57, %r104, 13;
	add.s32 	%r58, %r12, %r10;
	or.b32  	%r59, %r58, %r57;
	mul.wide.u32 	%rd31, %r59, 4;
	add.s64 	%rd32, %rd12, %rd31;
	ld.global.nc.f32 	%f197, [%rd32];
	mov.u32 	%r60, _ZZ16mymatmul_kernel0E13kernel_shared;
	add.s32 	%r61, %r60, %r54;
	st.shared.f32 	[%r61], %f197;
	ld.global.nc.f32 	%f198, [%rd32+32];
	st.shared.f32 	[%r61+32], %f198;
	ld.global.nc.f32 	%f199, [%rd32+64];
	st.shared.f32 	[%r61+64], %f199;
	ld.global.nc.f32 	%f200, [%rd32+96];
	st.shared.f32 	[%r61+96], %f200;
	ld.global.nc.f32 	%f201, [%rd32+128];
	st.shared.f32 	[%r61+128], %f201;
	ld.global.nc.f32 	%f202, [%rd32+160];
	st.shared.f32 	[%r61+160], %f202;
	ld.global.nc.f32 	%f203, [%rd32+192];
	st.shared.f32 	[%r61+192], %f203;
	ld.global.nc.f32 	%f204, [%rd32+224];
	st.shared.f32 	[%r61+224], %f204;
	ld.global.nc.f32 	%f205, [%rd32+256];
	st.shared.f32 	[%r61+256], %f205;
	ld.global.nc.f32 	%f206, [%rd32+288];
	st.shared.f32 	[%r61+288], %f206;
	ld.global.nc.f32 	%f207, [%rd32+320];
	st.shared.f32 	[%r61+320], %f207;
	ld.global.nc.f32 	%f208, [%rd32+352];
	st.shared.f32 	[%r61+352], %f208;
	ld.global.nc.f32 	%f209, [%rd32+384];
	st.shared.f32 	[%r61+384], %f209;
	ld.global.nc.f32 	%f210, [%rd32+416];
	st.shared.f32 	[%r61+416], %f210;
	ld.global.nc.f32 	%f211, [%rd32+448];
	st.shared.f32 	[%r61+448], %f211;
	ld.global.nc.f32 	%f212, [%rd32+480];
	st.shared.f32 	[%r61+480], %f212;
	ld.global.nc.f32 	%f213, [%rd32+512];
	st.shared.f32 	[%r61+512], %f213;
	ld.global.nc.f32 	%f214, [%rd32+544];
	st.shared.f32 	[%r61+544], %f214;
	ld.global.nc.f32 	%f215, [%rd32+576];
	st.shared.f32 	[%r61+576], %f215;
	ld.global.nc.f32 	%f216, [%rd32+608];
	st.shared.f32 	[%r61+608], %f216;
	ld.global.nc.f32 	%f217, [%rd32+640];
	st.shared.f32 	[%r61+640], %f217;
	ld.global.nc.f32 	%f218, [%rd32+672];
	st.shared.f32 	[%r61+672], %f218;
	ld.global.nc.f32 	%f219, [%rd32+704];
	st.shared.f32 	[%r61+704], %f219;
	ld.global.nc.f32 	%f220, [%rd32+736];
	st.shared.f32 	[%r61+736], %f220;
	ld.global.nc.f32 	%f221, [%rd32+768];
	st.shared.f32 	[%r61+768], %f221;
	ld.global.nc.f32 	%f222, [%rd32+800];
	st.shared.f32 	[%r61+800], %f222;
	ld.global.nc.f32 	%f223, [%rd32+832];
	st.shared.f32 	[%r61+832], %f223;
	ld.global.nc.f32 	%f224, [%rd32+864];
	st.shared.f32 	[%r61+864], %f224;
	ld.global.nc.f32 	%f225, [%rd32+896];
	st.shared.f32 	[%r61+896], %f225;
	ld.global.nc.f32 	%f226, [%rd32+928];
	st.shared.f32 	[%r61+928], %f226;
	ld.global.nc.f32 	%f227, [%rd32+960];
	st.shared.f32 	[%r61+960], %f227;
	ld.global.nc.f32 	%f228, [%rd32+992];
	st.shared.f32 	[%r61+992], %f228;
	ld.global.nc.f32 	%f229, [%rd32+16384];
	st.shared.f32 	[%r61+1024], %f229;
	ld.global.nc.f32 	%f230, [%rd32+16416];
	st.shared.f32 	[%r61+1056], %f230;
	ld.global.nc.f32 	%f231, [%rd32+16448];
	st.shared.f32 	[%r61+1088], %f231;
	ld.global.nc.f32 	%f232, [%rd32+16480];
	st.shared.f32 	[%r61+1120], %f232;
	ld.global.nc.f32 	%f233, [%rd32+16512];
	st.shared.f32 	[%r61+1152], %f233;
	ld.global.nc.f32 	%f234, [%rd32+16544];
	st.shared.f32 	[%r61+1184], %f234;
	ld.global.nc.f32 	%f235, [%rd32+16576];
	st.shared.f32 	[%r61+1216], %f235;
	ld.global.nc.f32 	%f236, [%rd32+16608];
	st.shared.f32 	[%r61+1248], %f236;
	ld.global.nc.f32 	%f237, [%rd32+16640];
	st.shared.f32 	[%r61+1280], %f237;
	ld.global.nc.f32 	%f238, [%rd32+16672];
	st.shared.f32 	[%r61+1312], %f238;
	ld.global.nc.f32 	%f239, [%rd32+16704];
	st.shared.f32 	[%r61+1344], %f239;
	ld.global.nc.f32 	%f240, [%rd32+16736];
	st.shared.f32 	[%r61+1376], %f240;
	ld.global.nc.f32 	%f241, [%rd32+16768];
	st.shared.f32 	[%r61+1408], %f241;
	ld.global.nc.f32 	%f242, [%rd32+16800];
	st.shared.f32 	[%r61+1440], %f242;
	ld.global.nc.f32 	%f243, [%rd32+16832];
	st.shared.f32 	[%r61+1472], %f243;
	ld.global.nc.f32 	%f244, [%rd32+16864];
	st.shared.f32 	[%r61+1504], %f244;
	ld.global.nc.f32 	%f245, [%rd32+16896];
	st.shared.f32 	[%r61+1536], %f245;
	ld.global.nc.f32 	%f246, [%rd32+16928];
	st.shared.f32 	[%r61+1568], %f246;
	ld.global.nc.f32 	%f247, [%rd32+16960];
	st.shared.f32 	[%r61+1600], %f247;
	ld.global.nc.f32 	%f248, [%rd32+16992];
	st.shared.f32 	[%r61+1632], %f248;
	ld.global.nc.f32 	%f249, [%rd32+17024];
	st.shared.f32 	[%r61+1664], %f249;
	ld.global.nc.f32 	%f250, [%rd32+17056];
	st.shared.f32 	[%r61+1696], %f250;
	ld.global.nc.f32 	%f251, [%rd32+17088];
	st.shared.f32 	[%r61+1728], %f251;
	ld.global.nc.f32 	%f252, [%rd32+17120];
	st.shared.f32 	[%r61+1760], %f252;
	ld.global.nc.f32 	%f253, [%rd32+17152];
	st.shared.f32 	[%r61+1792], %f253;
	ld.global.nc.f32 	%f254, [%rd32+17184];
	st.shared.f32 	[%r61+1824], %f254;
	ld.global.nc.f32 	%f255, [%rd32+17216];
	st.shared.f32 	[%r61+1856], %f255;
	ld.global.nc.f32 	%f256, [%rd32+17248];
	st.shared.f32 	[%r61+1888], %f256;
	ld.global.nc.f32 	%f257, [%rd32+17280];
	st.shared.f32 	[%r61+1920], %f257;
	ld.global.nc.f32 	%f258, [%rd32+17312];
	st.shared.f32 	[%r61+1952], %f258;
	ld.global.nc.f32 	%f259, [%rd32+17344];
	st.shared.f32 	[%r61+1984], %f259;
	ld.global.nc.f32 	%f260, [%rd32+17376];
	st.shared.f32 	[%r61+2016], %f260;
	bar.sync 	0;
	ld.shared.f32 	%f1, [%r14];
	ld.shared.f32 	%f2, [%r14+4];
	ld.shared.f32 	%f3, [%r14+8];
	ld.shared.f32 	%f4, [%r14+12];
	ld.shared.f32 	%f5, [%r14+16];
	ld.shared.f32 	%f6, [%r14+20];
	ld.shared.f32 	%f7, [%r14+24];
	ld.shared.f32 	%f8, [%r14+28];
	ld.shared.f32 	%f9, [%r14+32];
	ld.shared.f32 	%f10, [%r14+36];
	ld.shared.f32 	%f11, [%r14+40];
	ld.shared.f32 	%f12, [%r14+44];
	ld.shared.f32 	%f13, [%r14+48];
	ld.shared.f32 	%f14, [%r14+52];
	ld.shared.f32 	%f15, [%r14+56];
	ld.shared.f32 	%f16, [%r14+60];
	ld.shared.f32 	%f17, [%r14+64];
	ld.shared.f32 	%f18, [%r14+68];
	ld.shared.f32 	%f19, [%r14+72];
	ld.shared.f32 	%f20, [%r14+76];
	ld.shared.f32 	%f21, [%r14+80];
	ld.shared.f32 	%f22, [%r14+84];
	ld.shared.f32 	%f23, [%r14+88];
	ld.shared.f32 	%f24, [%r14+92];
	ld.shared.f32 	%f25, [%r14+96];
	ld.shared.f32 	%f26, [%r14+100];
	ld.shared.f32 	%f27, [%r14+104];
	ld.shared.f32 	%f28, [%r14+108];
	ld.shared.f32 	%f29, [%r14+112];
	ld.shared.f32 	%f30, [%r14+116];
	ld.shared.f32 	%f31, [%r14+120];
	ld.shared.f32 	%f32, [%r14+124];
	mov.b32 	%r105, 0;
	mov.pred 	%p14, -1;
$L__BB0_10:
	mov.pred 	%p1, %p14;
	shl.b32 	%r18, %r105, 12;
	shl.b32 	%r63, %r105, 7;
	add.s32 	%r19, %r63, %r13;
	shl.b32 	%r64, %r105, 9;
	add.s32 	%r106, %r15, %r64;
	mul.wide.u32 	%rd33, %r105, 16384;
	add.s64 	%rd46, %rd11, %rd33;
	mov.b32 	%r107, 0;
$L__BB0_11:
	ld.shared.f32 	%f261, [%r106];
	ld.local.v4.f32 	{%f262, %f263, %f264, %f265}, [%rd46+-64];
	fma.rn.f32 	%f266, %f261, %f1, %f262;
	fma.rn.f32 	%f267, %f261, %f2, %f263;
	fma.rn.f32 	%f268, %f261, %f3, %f264;
	fma.rn.f32 	%f269, %f261, %f4, %f265;
	st.local.v4.f32 	[%rd46+-64], {%f266, %f267, %f268, %f269};
	ld.local.v4.f32 	{%f270, %f271, %f272, %f273}, [%rd46+-48];
	fma.rn.f32 	%f274, %f261, %f5, %f270;
	fma.rn.f32 	%f275, %f261, %f6, %f271;
	fma.rn.f32 	%f276, %f261, %f7, %f272;
	fma.rn.f32 	%f277, %f261, %f8, %f273;
	st.local.v4.f32 	[%rd46+-48], {%f274, %f275, %f276, %f277};
	ld.local.v4.f32 	{%f278, %f279, %f280, %f281}, [%rd46+-32];
	fma.rn.f32 	%f282, %f261, %f9, %f278;
	fma.rn.f32 	%f283, %f261, %f10, %f279;
	fma.rn.f32 	%f284, %f261, %f11, %f280;
	fma.rn.f32 	%f285, %f261, %f12, %f281;
	st.local.v4.f32 	[%rd46+-32], {%f282, %f283, %f284, %f285};
	ld.local.v4.f32 	{%f286, %f287, %f288, %f289}, [%rd46+-16];
	fma.rn.f32 	%f290, %f261, %f13, %f286;
	fma.rn.f32 	%f291, %f261, %f14, %f287;
	fma.rn.f32 	%f292, %f261, %f15, %f288;
	fma.rn.f32 	%f293, %f261, %f16, %f289;
	st.local.v4.f32 	[%rd46+-16], {%f290, %f291, %f292, %f293};
	ld.local.v4.f32 	{%f294, %f295, %f296, %f297}, [%rd46];
	fma.rn.f32 	%f298, %f261, %f17, %f294;
	fma.rn.f32 	%f299, %f261, %f18, %f295;
	fma.rn.f32 	%f300, %f261, %f19, %f296;
	fma.rn.f32 	%f301, %f261, %f20, %f297;
	st.local.v4.f32 	[%rd46], {%f298, %f299, %f300, %f301};
	ld.local.v4.f32 	{%f302, %f303, %f304, %f305}, [%rd46+16];
	fma.rn.f32 	%f306, %f261, %f21, %f302;
	fma.rn.f32 	%f307, %f261, %f22, %f303;
	fma.rn.f32 	%f308, %f261, %f23, %f304;
	fma.rn.f32 	%f309, %f261, %f24, %f305;
	st.local.v4.f32 	[%rd46+16], {%f306, %f307, %f308, %f309};
	ld.local.v4.f32 	{%f310, %f311, %f312, %f313}, [%rd46+32];
	fma.rn.f32 	%f314, %f261, %f25, %f310;
	fma.rn.f32 	%f315, %f261, %f26, %f311;
	fma.rn.f32 	%f316, %f261, %f27, %f312;
	fma.rn.f32 	%f317, %f261, %f28, %f313;
	st.local.v4.f32 	[%rd46+32], {%f314, %f315, %f316, %f317};
	ld.local.v4.f32 	{%f318, %f319, %f320, %f321}, [%rd46+48];
	fma.rn.f32 	%f322, %f261, %f29, %f318;
	fma.rn.f32 	%f323, %f261, %f30, %f319;
	fma.rn.f32 	%f324, %f261, %f31, %f320;
	fma.rn.f32 	%f325, %f261, %f32, %f321;
	st.local.v4.f32 	[%rd46+48], {%f322, %f323, %f324, %f325};
	add.s32 	%r107, %r107, 1;
	add.s32 	%r106, %r106, 8;
	add.s64 	%rd46, %rd46, 256;
	setp.ne.s32 	%p7, %r107, 64;
	@%p7 bra 	$L__BB0_11;
	ld.shared.f32 	%f33, [%r14+1024];
	ld.shared.f32 	%f34, [%r14+1028];
	ld.shared.f32 	%f35, [%r14+1032];
	ld.shared.f32 	%f36, [%r14+1036];
	ld.shared.f32 	%f37, [%r14+1040];
	ld.shared.f32 	%f38, [%r14+1044];
	ld.shared.f32 	%f39, [%r14+1048];
	ld.shared.f32 	%f40, [%r14+1052];
	ld.shared.f32 	%f41, [%r14+1056];
	ld.shared.f32 	%f42, [%r14+1060];
	ld.shared.f32 	%f43, [%r14+1064];
	ld.shared.f32 	%f44, [%r14+1068];
	ld.shared.f32 	%f45, [%r14+1072];
	ld.shared.f32 	%f46, [%r14+1076];
	ld.shared.f32 	%f47, [%r14+1080];
	ld.shared.f32 	%f48, [%r14+1084];
	ld.shared.f32 	%f49, [%r14+1088];
	ld.shared.f32 	%f50, [%r14+1092];
	ld.shared.f32 	%f51, [%r14+1096];
	ld.shared.f32 	%f52, [%r14+1100];
	ld.shared.f32 	%f53, [%r14+1104];
	ld.shared.f32 	%f54, [%r14+1108];
	ld.shared.f32 	%f55, [%r14+1112];
	ld.shared.f32 	%f56, [%r14+1116];
	ld.shared.f32 	%f57, [%r14+1120];
	ld.shared.f32 	%f58, [%r14+1124];
	ld.shared.f32 	%f59, [%r14+1128];
	ld.shared.f32 	%f60, [%r14+1132];
	ld.shared.f32 	%f61, [%r14+1136];
	ld.shared.f32 	%f62, [%r14+1140];
	ld.shared.f32 	%f63, [%r14+1144];
	ld.shared.f32 	%f64, [%r14+1148];
	mov.b32 	%r108, 0;
$L__BB0_13:
	shl.b32 	%r66, %r108, 6;
	add.s32 	%r67, %r18, %r66;
	shl.b32 	%r68, %r108, 1;
	add.s32 	%r69, %r19, %r68;
	shl.b32 	%r70, %r69, 2;
	mov.u32 	%r71, _ZZ16mymatmul_kernel0E11data_shared;
	add.s32 	%r72, %r71, %r70;
	ld.shared.f32 	%f326, [%r72+4];
	mul.wide.u32 	%rd34, %r67, 4;
	add.s64 	%rd35, %rd1, %rd34;
	ld.local.v4.f32 	{%f327, %f328, %f329, %f330}, [%rd35];
	fma.rn.f32 	%f331, %f326, %f33, %f327;
	fma.rn.f32 	%f332, %f326, %f34, %f328;
	fma.rn.f32 	%f333, %f326, %f35, %f329;
	fma.rn.f32 	%f334, %f326, %f36, %f330;
	st.local.v4.f32 	[%rd35], {%f331, %f332, %f333, %f334};
	ld.local.v4.f32 	{%f335, %f336, %f337, %f338}, [%rd35+16];
	fma.rn.f32 	%f339, %f326, %f37, %f335;
	fma.rn.f32 	%f340, %f326, %f38, %f336;
	fma.rn.f32 	%f341, %f326, %f39, %f337;
	fma.rn.f32 	%f342, %f326, %f40, %f338;
	st.local.v4.f32 	[%rd35+16], {%f339, %f340, %f341, %f342};
	ld.local.v4.f32 	{%f343, %f344, %f345, %f346}, [%rd35+32];
	fma.rn.f32 	%f347, %f326, %f41, %f343;
	fma.rn.f32 	%f348, %f326, %f42, %f344;
	fma.rn.f32 	%f349, %f326, %f43, %f345;
	fma.rn.f32 	%f350, %f326, %f44, %f346;
	st.local.v4.f32 	[%rd35+32], {%f347, %f348, %f349, %f350};
	ld.local.v4.f32 	{%f351, %f352, %f353, %f354}, [%rd35+48];
	fma.rn.f32 	%f355, %f326, %f45, %f351;
	fma.rn.f32 	%f356, %f326, %f46, %f352;
	fma.rn.f32 	%f357, %f326, %f47, %f353;
	fma.rn.f32 	%f358, %f326, %f48, %f354;
	st.local.v4.f32 	[%rd35+48], {%f355, %f356, %f357, %f358};
	ld.local.v4.f32 	{%f359, %f360, %f361, %f362}, [%rd35+64];
	fma.rn.f32 	%f363, %f326, %f49, %f359;
	fma.rn.f32 	%f364, %f326, %f50, %f360;
	fma.rn.f32 	%f365, %f326, %f51, %f361;
	fma.rn.f32 	%f366, %f326, %f52, %f362;
	st.local.v4.f32 	[%rd35+64], {%f363, %f364, %f365, %f366};
	ld.local.v4.f32 	{%f367, %f368, %f369, %f370}, [%rd35+80];
	fma.rn.f32 	%f371, %f326, %f53, %f367;
	fma.rn.f32 	%f372, %f326, %f54, %f368;
	fma.rn.f32 	%f373, %f326, %f55, %f369;
	fma.rn.f32 	%f374, %f326, %f56, %f370;
	st.local.v4.f32 	[%rd35+80], {%f371, %f372, %f373, %f374};
	ld.local.v4.f32 	{%f375, %f376, %f377, %f378}, [%rd35+96];
	fma.rn.f32 	%f379, %f326, %f57, %f375;
	fma.rn.f32 	%f380, %f326, %f58, %f376;
	fma.rn.f32 	%f381, %f326, %f59, %f377;
	fma.rn.f32 	%f382, %f326, %f60, %f378;
	st.local.v4.f32 	[%rd35+96], {%f379, %f380, %f381, %f382};
	ld.local.v4.f32 	{%f383, %f384, %f385, %f386}, [%rd35+112];
	fma.rn.f32 	%f387, %f326, %f61, %f383;
	fma.rn.f32 	%f388, %f326, %f62, %f384;
	fma.rn.f32 	%f389, %f326, %f63, %f385;
	fma.rn.f32 	%f390, %f326, %f64, %f386;
	st.local.v4.f32 	[%rd35+112], {%f387, %f388, %f389, %f390};
	add.s32 	%r108, %r108, 1;
	setp.ne.s32 	%p8, %r108, 64;
	@%p8 bra 	$L__BB0_13;
	ld.shared.f32 	%f65, [%r14+128];
	ld.shared.f32 	%f66, [%r14+132];
	ld.shared.f32 	%f67, [%r14+136];
	ld.shared.f32 	%f68, [%r14+140];
	ld.shared.f32 	%f69, [%r14+144];
	ld.shared.f32 	%f70, [%r14+148];
	ld.shared.f32 	%f71, [%r14+152];
	ld.shared.f32 	%f72, [%r14+156];
	ld.shared.f32 	%f73, [%r14+160];
	ld.shared.f32 	%f74, [%r14+164];
	ld.shared.f32 	%f75, [%r14+168];
	ld.shared.f32 	%f76, [%r14+172];
	ld.shared.f32 	%f77, [%r14+176];
	ld.shared.f32 	%f78, [%r14+180];
	ld.shared.f32 	%f79, [%r14+184];
	ld.shared.f32 	%f80, [%r14+188];
	ld.shared.f32 	%f81, [%r14+192];
	ld.shared.f32 	%f82, [%r14+196];
	ld.shared.f32 	%f83, [%r14+200];
	ld.shared.f32 	%f84, [%r14+204];
	ld.shared.f32 	%f85, [%r14+208];
	ld.shared.f32 	%f86, [%r14+212];
	ld.shared.f32 	%f87, [%r14+216];
	ld.shared.f32 	%f88, [%r14+220];
	ld.shared.f32 	%f89, [%r14+224];
	ld.shared.f32 	%f90, [%r14+228];
	ld.shared.f32 	%f91, [%r14+232];
	ld.shared.f32 	%f92, [%r14+236];
	ld.shared.f32 	%f93, [%r14+240];
	ld.shared.f32 	%f94, [%r14+244];
	ld.shared.f32 	%f95, [%r14+248];
	ld.shared.f32 	%f96, [%r14+252];
	mov.b32 	%r109, 0;
$L__BB0_15:
	shl.b32 	%r74, %r109, 6;
	shl.b32 	%r75, %r109, 1;
	add.s32 	%r76, %r19, %r75;
	shl.b32 	%r77, %r76, 2;
	mov.u32 	%r78, _ZZ16mymatmul_kernel0E11data_shared;
	add.s32 	%r79, %r78, %r77;
	ld.shared.f32 	%f391, [%r79];
	add.s32 	%r80, %r18, %r74;
	mul.wide.u32 	%rd36, %r80, 4;
	add.s64 	%rd37, %rd1, %rd36;
	ld.local.v4.f32 	{%f392, %f393, %f394, %f395}, [%rd37+128];
	fma.rn.f32 	%f396, %f391, %f65, %f392;
	fma.rn.f32 	%f397, %f391, %f66, %f393;
	fma.rn.f32 	%f398, %f391, %f67, %f394;
	fma.rn.f32 	%f399, %f391, %f68, %f395;
	st.local.v4.f32 	[%rd37+128], {%f396, %f397, %f398, %f399};
	ld.local.v4.f32 	{%f400, %f401, %f402, %f403}, [%rd37+144];
	fma.rn.f32 	%f404, %f391, %f69, %f400;
	fma.rn.f32 	%f405, %f391, %f70, %f401;
	fma.rn.f32 	%f406, %f391, %f71, %f402;
	fma.rn.f32 	%f407, %f391, %f72, %f403;
	st.local.v4.f32 	[%rd37+144], {%f404, %f405, %f406, %f407};
	ld.local.v4.f32 	{%f408, %f409, %f410, %f411}, [%rd37+160];
	fma.rn.f32 	%f412, %f391, %f73, %f408;
	fma.rn.f32 	%f413, %f391, %f74, %f409;
	fma.rn.f32 	%f414, %f391, %f75, %f410;
	fma.rn.f32 	%f415, %f391, %f76, %f411;
	st.local.v4.f32 	[%rd37+160], {%f412, %f413, %f414, %f415};
	ld.local.v4.f32 	{%f416, %f417, %f418, %f419}, [%rd37+176];
	fma.rn.f32 	%f420, %f391, %f77, %f416;
	fma.rn.f32 	%f421, %f391, %f78, %f417;
	fma.rn.f32 	%f422, %f391, %f79, %f418;
	fma.rn.f32 	%f423, %f391, %f80, %f419;
	st.local.v4.f32 	[%rd37+176], {%f420, %f421, %f422, %f423};
	ld.local.v4.f32 	{%f424, %f425, %f426, %f427}, [%rd37+192];
	fma.rn.f32 	%f428, %f391, %f81, %f424;
	fma.rn.f32 	%f429, %f391, %f82, %f425;
	fma.rn.f32 	%f430, %f391, %f83, %f426;
	fma.rn.f32 	%f431, %f391, %f84, %f427;
	st.local.v4.f32 	[%rd37+192], {%f428, %f429, %f430, %f431};
	ld.local.v4.f32 	{%f432, %f433, %f434, %f435}, [%rd37+208];
	fma.rn.f32 	%f436, %f391, %f85, %f432;
	fma.rn.f32 	%f437, %f391, %f86, %f433;
	fma.rn.f32 	%f438, %f391, %f87, %f434;
	fma.rn.f32 	%f439, %f391, %f88, %f435;
	st.local.v4.f32 	[%rd37+208], {%f436, %f437, %f438, %f439};
	ld.local.v4.f32 	{%f440, %f441, %f442, %f443}, [%rd37+224];
	fma.rn.f32 	%f444, %f391, %f89, %f440;
	fma.rn.f32 	%f445, %f391, %f90, %f441;
	fma.rn.f32 	%f446, %f391, %f91, %f442;
	fma.rn.f32 	%f447, %f391, %f92, %f443;
	st.local.v4.f32 	[%rd37+224], {%f444, %f445, %f446, %f447};
	ld.local.v4.f32 	{%f448, %f449, %f450, %f451}, [%rd37+240];
	fma.rn.f32 	%f452, %f391, %f93, %f448;
	fma.rn.f32 	%f453, %f391, %f94, %f449;
	fma.rn.f32 	%f454, %f391, %f95, %f450;
	fma.rn.f32 	%f455, %f391, %f96, %f451;
	st.local.v4.f32 	[%rd37+240], {%f452, %f453, %f454, %f455};
	add.s32 	%r109, %r109, 1;
	setp.ne.s32 	%p9, %r109, 64;
	@%p9 bra 	$L__BB0_15;
	ld.shared.f32 	%f97, [%r14+1152];
	ld.shared.f32 	%f98, [%r14+1156];
	ld.shared.f32 	%f99, [%r14+1160];
	ld.shared.f32 	%f100, [%r14+1164];
	ld.shared.f32 	%f101, [%r14+1168];
	ld.shared.f32 	%f102, [%r14+1172];
	ld.shared.f32 	%f103, [%r14+1176];
	ld.shared.f32 	%f104, [%r14+1180];
	ld.shared.f32 	%f105, [%r14+1184];
	ld.shared.f32 	%f106, [%r14+1188];
	ld.shared.f32 	%f107, [%r14+1192];
	ld.shared.f32 	%f108, [%r14+1196];
	ld.shared.f32 	%f109, [%r14+1200];
	ld.shared.f32 	%f110, [%r14+1204];
	ld.shared.f32 	%f111, [%r14+1208];
	ld.shared.f32 	%f112, [%r14+1212];
	ld.shared.f32 	%f113, [%r14+1216];
	ld.shared.f32 	%f114, [%r14+1220];
	ld.shared.f32 	%f115, [%r14+1224];
	ld.shared.f32 	%f116, [%r14+1228];
	ld.shared.f32 	%f117, [%r14+1232];
	ld.shared.f32 	%f118, [%r14+1236];
	ld.shared.f32 	%f119, [%r14+1240];
	ld.shared.f32 	%f120, [%r14+1244];
	ld.shared.f32 	%f121, [%r14+1248];
	ld.shared.f32 	%f122, [%r14+1252];
	ld.shared.f32 	%f123, [%r14+1256];
	ld.shared.f32 	%f124, [%r14+1260];
	ld.shared.f32 	%f125, [%r14+1264];
	ld.shared.f32 	%f126, [%r14+1268];
	ld.shared.f32 	%f127, [%r14+1272];
	ld.shared.f32 	%f128, [%r14+1276];
	mov.b32 	%r110, 0;
$L__BB0_17:
	shl.b32 	%r82, %r110, 6;
	shl.b32 	%r83, %r110, 1;
	add.s32 	%r84, %r19, %r83;
	shl.b32 	%r85, %r84, 2;
	mov.u32 	%r86, _ZZ16mymatmul_kernel0E11data_shared;
	add.s32 	%r87, %r86, %r85;
	ld.shared.f32 	%f456, [%r87+4];
	add.s32 	%r88, %r18, %r82;
	mul.wide.u32 	%rd38, %r88, 4;
	add.s64 	%rd39, %rd1, %rd38;
	ld.local.v4.f32 	{%f457, %f458, %f459, %f460}, [%rd39+128];
	fma.rn.f32 	%f461, %f456, %f97, %f457;
	fma.rn.f32 	%f462, %f456, %f98, %f458;
	fma.rn.f32 	%f463, %f456, %f99, %f459;
	fma.rn.f32 	%f464, %f456, %f100, %f460;
	st.local.v4.f32 	[%rd39+128], {%f461, %f462, %f463, %f464};
	ld.local.v4.f32 	{%f465, %f466, %f467, %f468}, [%rd39+144];
	fma.rn.f32 	%f469, %f456, %f101, %f465;
	fma.rn.f32 	%f470, %f456, %f102, %f466;
	fma.rn.f32 	%f471, %f456, %f103, %f467;
	fma.rn.f32 	%f472, %f456, %f104, %f468;
	st.local.v4.f32 	[%rd39+144], {%f469, %f470, %f471, %f472};
	ld.local.v4.f32 	{%f473, %f474, %f475, %f476}, [%rd39+160];
	fma.rn.f32 	%f477, %f456, %f105, %f473;
	fma.rn.f32 	%f478, %f456, %f106, %f474;
	fma.rn.f32 	%f479, %f456, %f107, %f475;
	fma.rn.f32 	%f480, %f456, %f108, %f476;
	st.local.v4.f32 	[%rd39+160], {%f477, %f478, %f479, %f480};
	ld.local.v4.f32 	{%f481, %f482, %f483, %f484}, [%rd39+176];
	fma.rn.f32 	%f485, %f456, %f109, %f481;
	fma.rn.f32 	%f486, %f456, %f110, %f482;
	fma.rn.f32 	%f487, %f456, %f111, %f483;
	fma.rn.f32 	%f488, %f456, %f112, %f484;
	st.local.v4.f32 	[%rd39+176], {%f485, %f486, %f487, %f488};
	ld.local.v4.f32 	{%f489, %f490, %f491, %f492}, [%rd39+192];
	fma.rn.f32 	%f493, %f456, %f113, %f489;
	fma.rn.f32 	%f494, %f456, %f114, %f490;
	fma.rn.f32 	%f495, %f456, %f115, %f491;
	fma.rn.f32 	%f496, %f456, %f116, %f492;
	st.local.v4.f32 	[%rd39+192], {%f493, %f494, %f495, %f496};
	ld.local.v4.f32 	{%f497, %f498, %f499, %f500}, [%rd39+208];
	fma.rn.f32 	%f501, %f456, %f117, %f497;
	fma.rn.f32 	%f502, %f456, %f118, %f498;
	fma.rn.f32 	%f503, %f456, %f119, %f499;
	fma.rn.f32 	%f504, %f456, %f120, %f500;
	st.local.v4.f32 	[%rd39+208], {%f501, %f502, %f503, %f504};
	ld.local.v4.f32 	{%f505, %f506, %f507, %f508}, [%rd39+224];
	fma.rn.f32 	%f509, %f456, %f121, %f505;
	fma.rn.f32 	%f510, %f456, %f122, %f506;
	fma.rn.f32 	%f511, %f456, %f123, %f507;
	fma.rn.f32 	%f512, %f456, %f124, %f508;
	st.local.v4.f32 	[%rd39+224], {%f509, %f510, %f511, %f512};
	ld.local.v4.f32 	{%f513, %f514, %f515, %f516}, [%rd39+240];
	fma.rn.f32 	%f517, %f456, %f125, %f513;
	fma.rn.f32 	%f518, %f456, %f126, %f514;
	fma.rn.f32 	%f519, %f456, %f127, %f515;
	fma.rn.f32 	%f520, %f456, %f128, %f516;
	st.local.v4.f32 	[%rd39+240], {%f517, %f518, %f519, %f520};
	add.s32 	%r110, %r110, 1;
	setp.ne.s32 	%p10, %r110, 64;
	@%p10 bra 	$L__BB0_17;
	mov.b32 	%r105, 1;
	mov.pred 	%p14, 0;
	@%p1 bra 	$L__BB0_10;
	add.s32 	%r104, %r104, 1;
	setp.ne.s32 	%p12, %r104, 512;
	@%p12 bra 	$L__BB0_9;
	shl.b32 	%r91, %r9, 16;
	and.b32  	%r92, %r91, 2146435072;
	shl.b32 	%r93, %r10, 17;
	and.b32  	%r94, %r93, 524288;
	or.b32  	%r95, %r92, %r94;
	shl.b32 	%r96, %r10, 6;
	and.b32  	%r97, %r96, 192;
	or.b32  	%r98, %r95, %r12;
	add.s32 	%r99, %r98, %r97;
	mul.wide.u32 	%rd40, %r99, 4;
	cvta.to.global.u64 	%rd41, %rd25;
	add.s64 	%rd42, %rd40, %rd41;
	add.s64 	%rd48, %rd42, 128;
	add.s64 	%rd47, %rd1, 128;
	mov.b32 	%r111, 0;
$L__BB0_21:
	ld.local.v4.f32 	{%f521, %f522, %f523, %f524}, [%rd47+-128];
	st.global.f32 	[%rd48+-128], %f521;
	st.global.f32 	[%rd48+-124], %f522;
	st.global.f32 	[%rd48+-120], %f523;
	st.global.f32 	[%rd48+-116], %f524;
	ld.local.v4.f32 	{%f525, %f526, %f527, %f528}, [%rd47+-112];
	st.global.f32 	[%rd48+-112], %f525;
	st.global.f32 	[%rd48+-108], %f526;
	st.global.f32 	[%rd48+-104], %f527;
	st.global.f32 	[%rd48+-100], %f528;
	ld.local.v4.f32 	{%f529, %f530, %f531, %f532}, [%rd47+-96];
	st.global.f32 	[%rd48+-96], %f529;
	st.global.f32 	[%rd48+-92], %f530;
	st.global.f32 	[%rd48+-88], %f531;
	st.global.f32 	[%rd48+-84], %f532;
	ld.local.v4.f32 	{%f533, %f534, %f535, %f536}, [%rd47+-80];
	st.global.f32 	[%rd48+-80], %f533;
	st.global.f32 	[%rd48+-76], %f534;
	st.global.f32 	[%rd48+-72], %f535;
	st.global.f32 	[%rd48+-68], %f536;
	ld.local.v4.f32 	{%f537, %f538, %f539, %f540}, [%rd47+-64];
	st.global.f32 	[%rd48+-64], %f537;
	st.global.f32 	[%rd48+-60], %f538;
	st.global.f32 	[%rd48+-56], %f539;
	st.global.f32 	[%rd48+-52], %f540;
	ld.local.v4.f32 	{%f541, %f542, %f543, %f544}, [%rd47+-48];
	st.global.f32 	[%rd48+-48], %f541;
	st.global.f32 	[%rd48+-44], %f542;
	st.global.f32 	[%rd48+-40], %f543;
	st.global.f32 	[%rd48+-36], %f544;
	ld.local.v4.f32 	{%f545, %f546, %f547, %f548}, [%rd47+-32];
	st.global.f32 	[%rd48+-32], %f545;
	st.global.f32 	[%rd48+-28], %f546;
	st.global.f32 	[%rd48+-24], %f547;
	st.global.f32 	[%rd48+-20], %f548;
	ld.local.v4.f32 	{%f549, %f550, %f551, %f552}, [%rd47+-16];
	st.global.f32 	[%rd48+-16], %f549;
	st.global.f32 	[%rd48+-12], %f550;
	st.global.f32 	[%rd48+-8], %f551;
	st.global.f32 	[%rd48+-4], %f552;
	ld.local.v4.f32 	{%f553, %f554, %f555, %f556}, [%rd47];
	st.global.f32 	[%rd48], %f553;
	st.global.f32 	[%rd48+4], %f554;
	st.global.f32 	[%rd48+8], %f555;
	st.global.f32 	[%rd48+12], %f556;
	ld.local.v4.f32 	{%f557, %f558, %f559, %f560}, [%rd47+16];
	st.global.f32 	[%rd48+16], %f557;
	st.global.f32 	[%rd48+20], %f558;
	st.global.f32 	[%rd48+24], %f559;
	st.global.f32 	[%rd48+28], %f560;
	ld.local.v4.f32 	{%f561, %f562, %f563, %f564}, [%rd47+32];
	st.global.f32 	[%rd48+32], %f561;
	st.global.f32 	[%rd48+36], %f562;
	st.global.f32 	[%rd48+40], %f563;
	st.global.f32 	[%rd48+44], %f564;
	ld.local.v4.f32 	{%f565, %f566, %f567, %f568}, [%rd47+48];
	st.global.f32 	[%rd48+48], %f565;
	st.global.f32 	[%rd48+52], %f566;
	st.global.f32 	[%rd48+56], %f567;
	st.global.f32 	[%rd48+60], %f568;
	ld.local.v4.f32 	{%f569, %f570, %f571, %f572}, [%rd47+64];
	st.global.f32 	[%rd48+64], %f569;
	st.global.f32 	[%rd48+68], %f570;
	st.global.f32 	[%rd48+72], %f571;
	st.global.f32 	[%rd48+76], %f572;
	ld.local.v4.f32 	{%f573, %f574, %f575, %f576}, [%rd47+80];
	st.global.f32 	[%rd48+80], %f573;
	st.global.f32 	[%rd48+84], %f574;
	st.global.f32 	[%rd48+88], %f575;
	st.global.f32 	[%rd48+92], %f576;
	ld.local.v4.f32 	{%f577, %f578, %f579, %f580}, [%rd47+96];
	st.global.f32 	[%rd48+96], %f577;
	st.global.f32 	[%rd48+100], %f578;
	st.global.f32 	[%rd48+104], %f579;
	st.global.f32 	[%rd48+108], %f580;
	ld.local.v4.f32 	{%f581, %f582, %f583, %f584}, [%rd47+112];
	st.global.f32 	[%rd48+112], %f581;
	st.global.f32 	[%rd48+116], %f582;
	st.global.f32 	[%rd48+120], %f583;
	st.global.f32 	[%rd48+124], %f584;
	add.s32 	%r111, %r111, 1;
	add.s64 	%rd48, %rd48, 16384;
	add.s64 	%rd47, %rd47, 256;
	setp.ne.s32 	%p13, %r111, 128;
	@%p13 bra 	$L__BB0_21;
	ret;

}


// ===== COMPILED SASS (sm_100) =====

	.target	sm_100

	.elftype	@"ET_EXEC"


//--------------------- .note.nv.tkinfo           --------------------------
	.section	.note.nv.tkinfo,"",@"SHT_NOTE"
	.sectionflags	@"SHF_NOTE_NV_TKINFO"
	.tkinfo
        /*0018*/ 	.word	0x00000002
        /*0030*/ 	.string	""
        /*0030*/ 	.string	"ptxas"
        /*0030*/ 	.string	"Cuda compilation tools, release 13.0, V13.0.88"
        /*0030*/ 	.string	"Build cuda_13.0.r13.0/compiler.36424714_0"
        /*0030*/ 	.string	"-arch sm_100 -m 64 "



//--------------------- .note.nv.cuinfo           --------------------------
	.section	.note.nv.cuinfo,"",@"SHT_NOTE"
	.sectionflags	@"SHF_NOTE_NV_CUINFO"
        /*0018*/ 	.short	0x0002
        /*001a*/ 	.short	0x0064
        /*001c*/ 	.short	0x0082
	.zero		2


//--------------------- .nv.info                  --------------------------
	.section	.nv.info,"",@"SHT_CUDA_INFO"
	.align	4


	//----- nvinfo : EIATTR_REGCOUNT
	.align		4
        /*0000*/ 	.byte	0x04, 0x2f
        /*0002*/ 	.short	(.L_1 - .L_0)
	.align		4
.L_0:
        /*0004*/ 	.word	index@(mymatmul_kernel0)
        /*0008*/ 	.word	0x00000060


	//----- nvinfo : EIATTR_FRAME_SIZE
	.align		4
.L_1:
        /*000c*/ 	.byte	0x04, 0x11
        /*000e*/ 	.short	(.L_3 - .L_2)
	.align		4
.L_2:
        /*0010*/ 	.word	index@(mymatmul_kernel0)
        /*0014*/ 	.word	0x00008000


	//----- nvinfo : EIATTR_MIN_STACK_SIZE
	.align		4
.L_3:
        /*0018*/ 	.byte	0x04, 0x12
        /*001a*/ 	.short	(.L_5 - .L_4)
	.align		4
.L_4:
        /*001c*/ 	.word	index@(mymatmul_kernel0)
        /*0020*/ 	.word	0x00008000
.L_5:


//--------------------- .nv.compat                --------------------------
	.section	.nv.compat,"",@"SHT_CUDA_COMPAT_INFO"
	.align	4
        /*0000*/ 	.byte	0x02, 0x09, 0x00, 0x00, 0x02, 0x02, 0x01, 0x00, 0x02, 0x05, 0x05, 0x00, 0x03, 0x07, 0x01, 0x01
        /*0010*/ 	.byte	0x02, 0x03, 0x00, 0x00, 0x02, 0x06, 0x01, 0x00, 0x04, 0x0b, 0x08, 0x00, 0x09, 0x00, 0x00, 0x00
        /*0020*/ 	.byte	0x00, 0x00, 0x00, 0x00


//--------------------- .nv.info.mymatmul_kernel0 --------------------------
	.section	.nv.info.mymatmul_kernel0,"",@"SHT_CUDA_INFO"
	.sectionflags	@""
	.align	4


	//----- nvinfo : EIATTR_CUDA_API_VERSION
	.align		4
        /*0000*/ 	.byte	0x04, 0x37
        /*0002*/ 	.short	(.L_7 - .L_6)
.L_6:
        /*0004*/ 	.word	0x00000082


	//----- nvinfo : EIATTR_KPARAM_INFO
	.align		4
.L_7:
        /*0008*/ 	.byte	0x04, 0x17
        /*000a*/ 	.short	(.L_9 - .L_8)
.L_8:
        /*000c*/ 	.word	0x00000000
        /*0010*/ 	.short	0x0002
        /*0012*/ 	.short	0x0010
        /*0014*/ 	.byte	0x00, 0xf5, 0x21, 0x00


	//----- nvinfo : EIATTR_KPARAM_INFO
	.align		4
.L_9:
        /*0018*/ 	.byte	0x04, 0x17
        /*001a*/ 	.short	(.L_11 - .L_10)
.L_10:
        /*001c*/ 	.word	0x00000000
        /*0020*/ 	.short	0x0001
        /*0022*/ 	.short	0x0008
        /*0024*/ 	.byte	0x00, 0xf5, 0x21, 0x00


	//----- nvinfo : EIATTR_KPARAM_INFO
	.align		4
.L_11:
        /*0028*/ 	.byte	0x04, 0x17
        /*002a*/ 	.short	(.L_13 - .L_12)
.L_12:
        /*002c*/ 	.word	0x00000000
        /*0030*/ 	.short	0x0000
        /*0032*/ 	.short	0x0000
        /*0034*/ 	.byte	0x00, 0xf5, 0x21, 0x00


	//----- nvinfo : EIATTR_SPARSE_MMA_MASK
	.align		4
.L_13:
        /*0038*/ 	.byte	0x03, 0x50
        /*003a*/ 	.short	0x0000


	//----- nvinfo : EIATTR_MAXREG_COUNT
	.align		4
        /*003c*/ 	.byte	0x03, 0x1b
        /*003e*/ 	.short	0x00ff


	//----- nvinfo : EIATTR_NUM_BARRIERS
	.align		4
        /*0040*/ 	.byte	0x02, 0x4c
        /*0042*/ 	.byte	0x01
	.zero		1


	//----- nvinfo : EIATTR_MERCURY_ISA_VERSION
	.align		4
        /*0044*/ 	.byte	0x03, 0x5f
        /*0046*/ 	.short	0x0101


	//----- nvinfo : EIATTR_VRC_CTA_INIT_COUNT
	.align		4
        /*0048*/ 	.byte	0x02, 0x4a
	.zero		1
	.zero		1


	//----- nvinfo : EIATTR_EXIT_INSTR_OFFSETS
	.align		4
        /*004c*/ 	.byte	0x04, 0x1c
        /*004e*/ 	.short	(.L_15 - .L_14)


	//   ....[0]....
.L_14:
        /*0050*/ 	.word	0x00005690


	//----- nvinfo : EIATTR_MAX_THREADS
	.align		4
.L_15:
        /*0054*/ 	.byte	0x04, 0x05
        /*0056*/ 	.short	(.L_17 - .L_16)
.L_16:
        /*0058*/ 	.word	0x00000008
        /*005c*/ 	.word	0x00000001
        /*0060*/ 	.word	0x00000001


	//----- nvinfo : EIATTR_CBANK_PARAM_SIZE
	.align		4
.L_17:
        /*0064*/ 	.byte	0x03, 0x19
        /*0066*/ 	.short	0x0018


	//----- nvinfo : EIATTR_PARAM_CBANK
	.align		4
        /*0068*/ 	.byte	0x04, 0x0a
        /*006a*/ 	.short	(.L_19 - .L_18)
	.align		4
.L_18:
        /*006c*/ 	.word	index@(.nv.constant0.mymatmul_kernel0)
        /*0070*/ 	.short	0x0380
        /*0072*/ 	.short	0x0018


	//----- nvinfo : EIATTR_SW_WAR
	.align		4
.L_19:
        /*0074*/ 	.byte	0x04, 0x36
        /*0076*/ 	.short	(.L_21 - .L_20)
.L_20:
        /*0078*/ 	.word	0x00000008
.L_21:


//--------------------- .nv.callgraph             --------------------------
	.section	.nv.callgraph,"",@"SHT_CUDA_CALLGRAPH"
	.align	4
	.sectionentsize	8
	.align		4
        /*0000*/ 	.word	0x00000000
	.align		4
        /*0004*/ 	.word	0xffffffff
	.align		4
        /*0008*/ 	.word	0x00000000
	.align		4
        /*000c*/ 	.word	0xfffffffe
	.align		4
        /*0010*/ 	.word	0x00000000
	.align		4
        /*0014*/ 	.word	0xfffffffd
	.align		4
        /*0018*/ 	.word	0x00000000
	.align		4
        /*001c*/ 	.word	0xfffffffc


//--------------------- .text.mymatmul_kernel0    --------------------------
	.section	.text.mymatmul_kernel0,"ax",@progbits
	.align	128
        .global         mymatmul_kernel0
        .type           mymatmul_kernel0,@function
        .size           mymatmul_kernel0,(.L_x_12 - mymatmul_kernel0)
        .other          mymatmul_kernel0,@"STO_CUDA_ENTRY STV_DEFAULT"
mymatmul_kernel0:
.text.mymatmul_kernel0:
[----:B------:R-:W0:Y:S02]  /*0000*/  LDC R1, c[0x0][0x37c] ;  /* 0x0000df00ff017b82 */ /* 0x000e240000000800 */
[----:B0-----:R-:W-:Y:S01]  /*0010*/  IADD3 R1, PT, PT, R1, -0x8000, RZ ;  /* 0xffff800001017810 */ /* 0x001fe20007ffe0ff */
[----:B------:R-:W-:-:S03]  /*0020*/  UMOV UR4, URZ ;  /* 0x000000ff00047c82 */ /* 0x000fc60008000000 */
[C---:B------:R-:W-:Y:S02]  /*0030*/  R2UR UR14, R1.reuse ;  /* 0x00000000010e72ca */ /* 0x040fe400000e0000 */
[C---:B------:R-:W-:Y:S02]  /*0040*/  R2UR UR15, R1.reuse ;  /* 0x00000000010f72ca */ /* 0x040fe400000e0000 */
[----:B------:R-:W-:-:S13]  /*0050*/  IADD3 R0, PT, PT, R1, 0x100, RZ ;  /* 0x0000010001007810 */ /* 0x000fda0007ffe0ff */
.L_x_0:
[----:B------:R-:W-:Y:S01]  /*0060*/  UIADD3 UR4, UPT, UPT, UR4, 0x10, URZ ;  /* 0x0000001004047890 */ /* 0x000fe2000fffe0ff */
[----:B------:R-:W-:Y:S03]  /*0070*/  STL.128 [R0+-0x100], RZ ;  /* 0xffff00ff00007387 */ /* 0x000fe60000100c00 */
[----:B------:R-:W-:Y:S01]  /*0080*/  UISETP.NE.AND UP0, UPT, UR4, 0x40, UPT ;  /* 0x000000400400788c */ /* 0x000fe2000bf05270 */
[----:B------:R-:W-:Y:S04]  /*0090*/  STL.128 [R0+-0xf0], RZ ;  /* 0xffff10ff00007387 */ /* 0x000fe80000100c00 */
[----:B------:R-:W-:Y:S04]  /*00a0*/  STL.128 [R0+-0xe0], RZ ;  /* 0xffff20ff00007387 */ /* 0x000fe80000100c00 */
[----:B------:R-:W-:Y:S04]  /*00b0*/  STL.128 [R0+-0xd0], RZ ;  /* 0xffff30ff00007387 */ /* 0x000fe80000100c00 */
[----:B------:R-:W-:Y:S04]  /*00c0*/  STL.128 [R0+-0xc0], RZ ;  /* 0xffff40ff00007387 */ /* 0x000fe80000100c00 */
[----:B------:R-:W-:Y:S04]  /*00d0*/  STL.128 [R0+-0xb0], RZ ;  /* 0xffff50ff00007387 */ /* 0x000fe80000100c00 */
[----:B------:R-:W-:Y:S04]  /*00e0*/  STL.128 [R0+-0xa0], RZ ;  /* 0xffff60ff00007387 */ /* 0x000fe80000100c00 */
[----:B------:R-:W-:Y:S04]  /*00f0*/  STL.128 [R0+-0x90], RZ ;  /* 0xffff70ff00007387 */ /* 0x000fe80000100c00 */
[----:B------:R-:W-:Y:S04]  /*0100*/  STL.128 [R0], RZ ;  /* 0x000000ff00007387 */ /* 0x000fe80000100c00 */
[----:B------:R-:W-:Y:S04]  /*0110*/  STL.128 [R0+0x10], RZ ;  /* 0x000010ff00007387 */ /* 0x000fe80000100c00 */
        /* <DEDUP_REMOVED lines=117> */
[----:B------:R0:W-:Y:S02]  /*0870*/  STL.128 [R0+0xe70], RZ ;  /* 0x000e70ff00007387 */ /* 0x0001e40000100c00 */
[----:B0-----:R-:W-:Y:S01]  /*0880*/  IADD3 R0, PT, PT, R0, 0x1000, RZ ;  /* 0x0000100000007810 */ /* 0x001fe20007ffe0ff */
[----:B------:R-:W-:Y:S06]  /*0890*/  BRA.U UP0, `(.L_x_0) ;  /* 0xfffffff500f07547 */ /* 0x000fec000b83ffff */
[----:B------:R-:W-:Y:S01]  /*08a0*/  IADD3 R0, PT, PT, R1, 0x180, RZ ;  /* 0x0000018001007810 */ /* 0x000fe20007ffe0ff */
[----:B------:R-:W-:-:S06]  /*08b0*/  UMOV UR4, URZ ;  /* 0x000000ff00047c82 */ /* 0x000fcc0008000000 */
.L_x_1:
        /* <DEDUP_REMOVED lines=134> */
.L_x_2:
        /* <DEDUP_REMOVED lines=132> */
[----:B------:R-:W-:-:S05]  /*1960*/  UMOV UR4, URZ ;  /* 0x000000ff00047c82 */ /* 0x000fca0008000000 */
.L_x_3:
[----:B------:R-:W-:Y:S02]  /*1970*/  UIADD3 UR7, UPT, UPT, UR4, 0x2, URZ ;  /* 0x0000000204077890 */ /* 0x000fe4000fffe0ff */
[----:B------:R-:W-:Y:S02]  /*1980*/  UIADD3 UR8, UPT, UPT, UR4, 0x4, URZ ;  /* 0x0000000404087890 */ /* 0x000fe4000fffe0ff */
[----:B------:R-:W-:Y:S02]  /*1990*/  UIADD3 UR9, UPT, UPT, UR4, 0x6, URZ ;  /* 0x0000000604097890 */ /* 0x000fe4000fffe0ff */
[----:B------:R-:W-:Y:S02]  /*19a0*/  USHF.L.U32 UR5, UR4, 0x6, URZ ;  /* 0x0000000604057899 */ /* 0x000fe400080006ff */
[----:B------:R-:W-:Y:S02]  /*19b0*/  UIADD3 UR10, UPT, UPT, UR4, 0x8, URZ ;  /* 0x00000008040a7890 */ /* 0x000fe4000fffe0ff */
[----:B------:R-:W-:-:S02]  /*19c0*/  UIADD3 UR11, UPT, UPT, UR4, 0xa, URZ ;  /* 0x0000000a040b7890 */ /* 0x000fc4000fffe0ff */
[----:B------:R-:W-:Y:S02]  /*19d0*/  USHF.L.U32 UR7, UR7, 0x6, URZ ;  /* 0x0000000607077899 */ /* 0x000fe400080006ff */
[----:B------:R-:W-:Y:S02]  /*19e0*/  UIADD3 UR12, UPT, UPT, UR4, 0xc, URZ ;  /* 0x0000000c040c7890 */ /* 0x000fe4000fffe0ff */
[----:B------:R-:W-:Y:S02]  /*19f0*/  USHF.L.U32 UR8, UR8, 0x6, URZ ;  /* 0x0000000608087899 */ /* 0x000fe400080006ff */
[----:B------:R-:W-:Y:S02]  /*1a00*/  UIADD3 UR13, UPT, UPT, UR4, 0xe, URZ ;  /* 0x0000000e040d7890 */ /* 0x000fe4000fffe0ff */
[----:B------:R-:W-:Y:S02]  /*1a10*/  USHF.L.U32 UR9, UR9, 0x6, URZ ;  /* 0x0000000609097899 */ /* 0x000fe400080006ff */
[----:B------:R-:W-:-:S02]  /*1a20*/  ULEA UR6, UR5, UR15, 0x2 ;  /* 0x0000000f05067291 */ /* 0x000fc4000f8e10ff */
[----:B------:R-:W-:Y:S02]  /*1a30*/  USHF.L.U32 UR10, UR10, 0x6, URZ ;  /* 0x000000060a0a7899 */ /* 0x000fe400080006ff */
[----:B------:R-:W-:Y:S02]  /*1a40*/  USHF.L.U32 UR11, UR11, 0x6, URZ ;  /* 0x000000060b0b7899 */ /* 0x000fe400080006ff */
[----:B------:R-:W-:Y:S02]  /*1a50*/  ULEA UR7, UR7, UR15, 0x2 ;  /* 0x0000000f07077291 */ /* 0x000fe4000f8e10ff */
[----:B------:R-:W-:Y:S01]  /*1a60*/  USHF.L.U32 UR12, UR12, 0x6, URZ ;  /* 0x000000060c0c7899 */ /* 0x000fe200080006ff */
[----:B------:R-:W-:Y:S01]  /*1a70*/  STL.128 [UR6+0x4080], RZ ;  /* 0x004080ffff007987 */ /* 0x000fe20008100c06 */
[----:B------:R-:W-:Y:S02]  /*1a80*/  ULEA UR8, UR8, UR15, 0x2 ;  /* 0x0000000f08087291 */ /* 0x000fe4000f8e10ff */
[----:B------:R-:W-:Y:S01]  /*1a90*/  USHF.L.U32 UR5, UR13, 0x6, URZ ;  /* 0x000000060d057899 */ /* 0x000fe200080006ff */
[----:B------:R-:W-:Y:S01]  /*1aa0*/  STL.128 [UR6+0x4090], RZ ;  /* 0x004090ffff007987 */ /* 0x000fe20008100c06 */
[----:B------:R-:W-:-:S02]  /*1ab0*/  ULEA UR9, UR9, UR15, 0x2 ;  /* 0x0000000f09097291 */ /* 0x000fc4000f8e10ff */
[----:B------:R-:W-:Y:S01]  /*1ac0*/  ULEA UR10, UR10, UR15, 0x2 ;  /* 0x0000000f0a0a7291 */ /* 0x000fe2000f8e10ff */
[----:B------:R-:W-:Y:S01]  /*1ad0*/  STL.128 [UR6+0x40a0], RZ ;  /* 0x0040a0ffff007987 */ /* 0x000fe20008100c06 */
[----:B------:R-:W-:Y:S02]  /*1ae0*/  ULEA UR11, UR11, UR15, 0x2 ;  /* 0x0000000f0b0b7291 */ /* 0x000fe4000f8e10ff */
[----:B------:R-:W-:Y:S01]  /*1af0*/  ULEA UR12, UR12, UR15, 0x2 ;  /* 0x0000000f0c0c7291 */ /* 0x000fe2000f8e10ff */
[----:B------:R-:W-:Y:S01]  /*1b00*/  STL.128 [UR6+0x40b0], RZ ;  /* 0x0040b0ffff007987 */ /* 0x000fe20008100c06 */
[----:B------:R-:W-:Y:S02]  /*1b10*/  ULEA UR5, UR5, UR15, 0x2 ;  /* 0x0000000f05057291 */ /* 0x000fe4000f8e10ff */
[----:B------:R-:W-:Y:S01]  /*1b20*/  UIADD3 UR4, UPT, UPT, UR4, 0x10, URZ ;  /* 0x0000001004047890 */ /* 0x000fe2000fffe0ff */
[----:B------:R-:W-:Y:S03]  /*1b30*/  STL.128 [UR6+0x40c0], RZ ;  /* 0x0040c0ffff007987 */ /* 0x000fe60008100c06 */
[----:B------:R-:W-:Y:S01]  /*1b40*/  UISETP.NE.AND UP0, UPT, UR4, 0x40, UPT ;  /* 0x000000400400788c */ /* 0x000fe2000bf05270 */
[----:B------:R-:W-:Y:S04]  /*1b50*/  STL.128 [UR6+0x40d0], RZ ;  /* 0x0040d0ffff007987 */ /* 0x000fe80008100c06 */
        /* <DEDUP_REMOVED lines=121> */
[----:B------:R-:W-:Y:S01]  /*22f0*/  STL.128 [UR5+0x41f0], RZ ;  /* 0x0041f0ffff007987 */ /* 0x000fe20008100c05 */
[----:B------:R-:W-:Y:S05]  /*2300*/  BRA.U UP0, `(.L_x_3) ;  /* 0xfffffff500987547 */ /* 0x000fea000b83ffff */
[----:B------:R-:W0:Y:S01]  /*2310*/  S2R R0, SR_TID.X ;  /* 0x0000000000007919 */ /* 0x000e220000002100 */
[----:B------:R-:W1:Y:S01]  /*2320*/  S2UR UR9, SR_CTAID.X ;  /* 0x00000000000979c3 */ /* 0x000e620000002500 */
[----:B------:R-:W-:Y:S01]  /*2330*/  UMOV UR5, 0x400 ;  /* 0x0000040000057882 */ /* 0x000fe20000000000 */
[----:B------:R-:W-:Y:S02]  /*2340*/  UIADD3 UR10, UPT, UPT, UR14, 0x40, URZ ;  /* 0x000000400e0a7890 */ /* 0x000fe4000fffe0ff */
[----:B------:R-:W-:Y:S01]  /*2350*/  UIADD3 UR7, UPT, UPT, UR5, 0x800, URZ ;  /* 0x0000080005077890 */ /* 0x000fe2000fffe0ff */
[----:B------:R-:W2:Y:S03]  /*2360*/  LDCU.64 UR12, c[0x0][0x358] ;  /* 0x00006b00ff0c77ac */ /* 0x000ea60008000a00 */
[----:B------:R-:W3:Y:S01]  /*2370*/  S2UR UR8, SR_CgaCtaId ;  /* 0x00000000000879c3 */ /* 0x000ee20000008800 */
[----:B-1----:R-:W-:-:S02]  /*2380*/  USHF.L.U32 UR11, UR9, 0xe, URZ ;  /* 0x0000000e090b7899 */ /* 0x002fc400080006ff */
[----:B------:R-:W-:-:S04]  /*2390*/  USHF.L.U32 UR4, UR9, 0x8, URZ ;  /* 0x0000000809047899 */ /* 0x000fc800080006ff */
[----:B------:R-:W-:Y:S01]  /*23a0*/  ULOP3.LUT UR6, UR4, 0xf00, URZ, 0xc0, !UPT ;  /* 0x00000f0004067892 */ /* 0x000fe2000f8ec0ff */
[C---:B0-----:R-:W-:Y:S01]  /*23b0*/  SHF.L.U32 R3, R0.reuse, 0x9, RZ ;  /* 0x0000000900037819 */ /* 0x041fe200000006ff */
[----:B---3--:R-:W-:Y:S01]  /*23c0*/  ULEA UR5, UR8, UR5, 0x18 ;  /* 0x0000000508057291 */ /* 0x008fe2000f8ec0ff */
[C---:B------:R-:W-:Y:S01]  /*23d0*/  SHF.L.U32 R88, R0.reuse, 0x8, RZ ;  /* 0x0000000800587819 */ /* 0x040fe200000006ff */
[----:B------:R-:W-:Y:S01]  /*23e0*/  ULEA UR7, UR8, UR7, 0x18 ;  /* 0x0000000708077291 */ /* 0x000fe2000f8ec0ff */
[----:B------:R-:W-:Y:S01]  /*23f0*/  LOP3.LUT R3, R3, UR11, R0, 0xfe, !PT ;  /* 0x0000000b03037c12 */ /* 0x000fe2000f8efe00 */
[----:B------:R-:W-:Y:S01]  /*2400*/  UMOV UR4, URZ ;  /* 0x000000ff00047c82 */ /* 0x000fe20008000000 */
[----:B------:R-:W-:Y:S02]  /*2410*/  SHF.L.U32 R89, R0, 0x6, RZ ;  /* 0x0000000600597819 */ /* 0x000fe400000006ff */
[----:B------:R-:W-:Y:S02]  /*2420*/  LOP3.LUT R2, R88, 0x400, RZ, 0xc0, !PT ;  /* 0x0000040058027812 */ /* 0x000fe400078ec0ff */
[----:B------:R-:W-:-:S02]  /*2430*/  LOP3.LUT R90, R3, 0x7ffc0c01, RZ, 0xc0, !PT ;  /* 0x7ffc0c01035a7812 */ /* 0x000fc400078ec0ff */
[----:B------:R-:W-:Y:S02]  /*2440*/  LOP3.LUT R88, R88, 0x300, RZ, 0xc0, !PT ;  /* 0x0000030058587812 */ /* 0x000fe400078ec0ff */
[----:B------:R-:W-:Y:S02]  /*2450*/  LOP3.LUT R89, R89, 0x100, RZ, 0xc0, !PT ;  /* 0x0000010059597812 */ /* 0x000fe400078ec0ff */
[----:B--2---:R-:W-:-:S07]  /*2460*/  IADD3 R3, PT, PT, R2, UR5, RZ ;  /* 0x0000000502037c10 */ /* 0x004fce000fffe0ff */
.L_x_9:
[----:B0-----:R-:W0:Y:S01]  /*2470*/  LDC.64 R4, c[0x0][0x380] ;  /* 0x0000e000ff047b82 */ /* 0x001e220000000a00 */
[----:B------:R-:W-:-:S04]  /*2480*/  MOV R7, UR4 ;  /* 0x0000000400077c02 */ /* 0x000fc80008000f00 */
[----:B------:R-:W-:-:S05]  /*2490*/  LEA R7, R7, R90, 0x1 ;  /* 0x0000005a07077211 */ /* 0x000fca00078e08ff */
[----:B0-----:R-:W-:-:S05]  /*24a0*/  IMAD.WIDE.U32 R4, R7, 0x4, R4 ;  /* 0x0000000407047825 */ /* 0x001fca00078e0004 */
[----:B------:R-:W2:Y:S04]  /*24b0*/  LDG.E.CONSTANT R38, desc[UR12][R4.64] ;  /* 0x0000000c04267981 */ /* 0x000ea8000c1e9900 */
[----:B------:R-:W3:Y:S04]  /*24c0*/  LDG.E.CONSTANT R11, desc[UR12][R4.64+0x68000] ;  /* 0x0680000c040b7981 */ /* 0x000ee8000c1e9900 */
[----:B------:R-:W4:Y:S04]  /*24d0*/  LDG.E.CONSTANT R40, desc[UR12][R4.64+0x4000] ;  /* 0x0040000c04287981 */ /* 0x000f28000c1e9900 */
[----:B------:R-:W5:Y:S04]  /*24e0*/  LDG.E.CONSTANT R42, desc[UR12][R4.64+0x8000] ;  /* 0x0080000c042a7981 */ /* 0x000f68000c1e9900 */
        /* <DEDUP_REMOVED lines=39> */
[----:B------:R-:W5:Y:S01]  /*2760*/  LDG.E.CONSTANT R49, desc[UR12][R4.64+0xb4000] ;  /* 0x0b40000c04317981 */ /* 0x000f62000c1e9900 */
[----:B------:R-:W0:Y:S01]  /*2770*/  S2UR UR8, SR_CgaCtaId ;  /* 0x00000000000879c3 */ /* 0x000e220000008800 */
[----:B------:R-:W-:-:S02]  /*2780*/  UMOV UR5, 0x400 ;  /* 0x0000040000057882 */ /* 0x000fc40000000000 */
        /* <DEDUP_REMOVED lines=19> */
[----:B-1----:R1:W5:Y:S01]  /*28c0*/  LDG.E.CONSTANT R36, desc[UR12][R4.64+0xfc000] ;  /* 0x0fc0000c04247981 */ /* 0x002362000c1e9900 */
[----:B0-----:R-:W-:Y:S01]  /*28d0*/  ULEA UR11, UR8, UR5, 0x18 ;  /* 0x00000005080b7291 */ /* 0x001fe2000f8ec0ff */
[----:B-1----:R-:W0:Y:S05]  /*28e0*/  LDC.64 R4, c[0x0][0x388] ;  /* 0x0000e200ff047b82 */ /* 0x002e2a0000000a00 */
[----:B------:R-:W-:-:S03]  /*28f0*/  LEA R9, R0, UR11, 0x2 ;  /* 0x0000000b00097c11 */ /* 0x000fc6000f8e10ff */
[----:B------:R-:W-:Y:S01]  /*2900*/  BAR.SYNC.DEFER_BLOCKING 0x0 ;  /* 0x0000000000007b1d */ /* 0x000fe20000010000 */
[----:B------:R-:W-:-:S05]  /*2910*/  USHF.L.U32 UR11, UR4, 0xd, URZ ;  /* 0x0000000d040b7899 */ /* 0x000fca00080006ff */
[----:B--2---:R1:W-:Y:S04]  /*2920*/  STS [R9], R38 ;  /* 0x0000002609007388 */ /* 0x0043e80000000800 */
[----:B---3--:R2:W-:Y:S01]  /*2930*/  STS [R9+0x340], R11 ;  /* 0x0003400b09007388 */ /* 0x0085e20000000800 */
[----:B-1----:R-:W-:-:S04]  /*2940*/  IADD3 R38, PT, PT, R0, UR6, RZ ;  /* 0x0000000600267c10 */ /* 0x002fc8000fffe0ff */
[----:B--2---:R-:W-:Y:S01]  /*2950*/  LOP3.LUT R11, R38, UR11, RZ, 0xfc, !PT ;  /* 0x0000000b260b7c12 */ /* 0x004fe2000f8efcff */
[----:B----4-:R-:W-:Y:S04]  /*2960*/  STS [R9+0x20], R40 ;  /* 0x0000202809007388 */ /* 0x010fe80000000800 */
[----:B0-----:R-:W-:Y:S01]  /*2970*/  IMAD.WIDE.U32 R4, R11, 0x4, R4 ;  /* 0x000000040b047825 */ /* 0x001fe200078e0004 */
[----:B-----5:R-:W-:Y:S04]  /*2980*/  STS [R9+0x40], R42 ;  /* 0x0000402a09007388 */ /* 0x020fe80000000800 */
[----:B------:R-:W-:Y:S04]  /*2990*/  STS [R9+0x60], R44 ;  /* 0x0000602c09007388 */ /* 0x000fe80000000800 */
        /* <DEDUP_REMOVED lines=20> */
[----:B------:R0:W-:Y:S04]  /*2ae0*/  STS [R9+0x360], R13 ;  /* 0x0003600d09007388 */ /* 0x0001e80000000800 */
        /* <DEDUP_REMOVED lines=18> */
[----:B------:R-:W5:Y:S04]  /*2c10*/  LDG.E.CONSTANT R11, desc[UR12][R4.64] ;  /* 0x0000000c040b7981 */ /* 0x000f68000c1e9900 */
[----:B0-----:R-:W5:Y:S04]  /*2c20*/  LDG.E.CONSTANT R13, desc[UR12][R4.64+0x20] ;  /* 0x0000200c040d7981 */ /* 0x001f68000c1e9900 */
[----:B-1----:R-:W5:Y:S04]  /*2c30*/  LDG.E.CONSTANT R15, desc[UR12][R4.64+0x40] ;  /* 0x0000400c040f7981 */ /* 0x002f68000c1e9900 */
[----:B--2---:R-:W2:Y:S04]  /*2c40*/  LDG.E.CONSTANT R17, desc[UR12][R4.64+0x60] ;  /* 0x0000600c04117981 */ /* 0x004ea8000c1e9900 */
[----:B---3--:R-:W3:Y:S04]  /*2c50*/  LDG.E.CONSTANT R19, desc[UR12][R4.64+0x80] ;  /* 0x0000800c04137981 */ /* 0x008ee8000c1e9900 */
[----:B----4-:R-:W4:Y:S04]  /*2c60*/  LDG.E.CONSTANT R21, desc[UR12][R4.64+0xa0] ;  /* 0x0000a00c04157981 */ /* 0x010f28000c1e9900 */
[----:B-----5:R-:W5:Y:S04]  /*2c70*/  LDG.E.CONSTANT R23, desc[UR12][R4.64+0xc0] ;  /* 0x0000c00c04177981 */ /* 0x020f68000c1e9900 */
        /* <DEDUP_REMOVED lines=57> */
[----:B------:R-:W-:-:S04]  /*3010*/  UIADD3 UR5, UPT, UPT, UR5, 0x800, URZ ;  /* 0x0000080005057890 */ /* 0x000fc8000fffe0ff */
[----:B------:R-:W-:Y:S01]  /*3020*/  ULEA UR5, UR8, UR5, 0x18 ;  /* 0x0000000508057291 */ /* 0x000fe2000f8ec0ff */
[----:B------:R0:W-:Y:S05]  /*3030*/  STS [R9+0x300], R86 ;  /* 0x0003005609007388 */ /* 0x0001ea0000000800 */
[----:B------:R-:W-:Y:S01]  /*3040*/  LEA R38, R0, UR5, 0x2 ;  /* 0x0000000500267c11 */ /* 0x000fe2000f8e10ff */
        /* <DEDUP_REMOVED lines=19> */
[----:B------:R0:W-:Y:S04]  /*3180*/  STS [R38], R11 ;  /* 0x0000000b26007388 */ /* 0x0001e80000000800 */
[----:B------:R0:W-:Y:S04]  /*3190*/  STS [R38+0x20], R13 ;  /* 0x0000200d26007388 */ /* 0x0001e80000000800 */
[----:B------:R0:W-:Y:S04]  /*31a0*/  STS [R38+0x40], R15 ;  /* 0x0000400f26007388 */ /* 0x0001e80000000800 */
[----:B--2---:R0:W-:Y:S04]  /*31b0*/  STS [R38+0x60], R17 ;  /* 0x0000601126007388 */ /* 0x0041e80000000800 */
[----:B---3--:R0:W-:Y:S04]  /*31c0*/  STS [R38+0x80], R19 ;  /* 0x0000801326007388 */ /* 0x0081e80000000800 */
[----:B----4-:R0:W-:Y:S04]  /*31d0*/  STS [R38+0xa0], R21 ;  /* 0x0000a01526007388 */ /* 0x0101e80000000800 */
[----:B-----5:R0:W-:Y:S04]  /*31e0*/  STS [R38+0xc0], R23 ;  /* 0x0000c01726007388 */ /* 0x0201e80000000800 */
        /* <DEDUP_REMOVED lines=56> */
[----:B------:R0:W-:Y:S01]  /*3570*/  STS [R38+0x7e0], R84 ;  /* 0x0007e05426007388 */ /* 0x0001e20000000800 */
[----:B------:R-:W-:Y:S06]  /*3580*/  BAR.SYNC.DEFER_BLOCKING 0x0 ;  /* 0x0000000000007b1d */ /* 0x000fec0000010000 */
[----:B------:R0:W1:Y:S04]  /*3590*/  LDS.128 R4, [R88+UR7] ;  /* 0x0000000758047984 */ /* 0x0000680008000c00 */
[----:B------:R0:W2:Y:S04]  /*35a0*/  LDS.128 R8, [R88+UR7+0x10] ;  /* 0x0000100758087984 */ /* 0x0000a80008000c00 */
[----:B------:R0:W3:Y:S04]  /*35b0*/  LDS.128 R12, [R88+UR7+0x20] ;  /* 0x00002007580c7984 */ /* 0x0000e80008000c00 */
[----:B------:R0:W4:Y:S04]  /*35c0*/  LDS.128 R16, [R88+UR7+0x30] ;  /* 0x0000300758107984 */ /* 0x0001280008000c00 */
[----:B------:R0:W0:Y:S04]  /*35d0*/  LDS.128 R20, [R88+UR7+0x40] ;  /* 0x0000400758147984 */ /* 0x0000280008000c00 */
[----:B------:R0:W0:Y:S04]  /*35e0*/  LDS.128 R24, [R88+UR7+0x50] ;  /* 0x0000500758187984 */ /* 0x0000280008000c00 */
[----:B------:R0:W0:Y:S04]  /*35f0*/  LDS.128 R28, [R88+UR7+0x60] ;  /* 0x00006007581c7984 */ /* 0x0000280008000c00 */
[----:B------:R0:W0:Y:S01]  /*3600*/  LDS.128 R32, [R88+UR7+0x70] ;  /* 0x0000700758207984 */ /* 0x0000220008000c00 */
[----:B------:R-:W-:-:S02]  /*3610*/  UIADD3 UR4, UPT, UPT, UR4, 0x1, URZ ;  /* 0x0000000104047890 */ /* 0x000fc4000fffe0ff */
[----:B------:R-:W-:Y:S02]  /*3620*/  UPLOP3.LUT UP0, UPT, UPT, UPT, UPT, 0x80, 0x8 ;  /* 0x000000000008789c */ /* 0x000fe40003f0f070 */
[----:B------:R-:W-:Y:S01]  /*3630*/  UISETP.NE.AND UP2, UPT, UR4, 0x200, UPT ;  /* 0x000002000400788c */ /* 0x000fe2000bf45270 */
[----:B------:R-:W-:-:S10]  /*3640*/  UMOV UR5, URZ ;  /* 0x000000ff00057c82 */ /* 0x000fd40008000000 */
.L_x_8:
[----:B0-----:R-:W-:Y:S01]  /*3650*/  MOV R36, UR5 ;  /* 0x0000000500247c02 */ /* 0x001fe20008000f00 */
[----:B------:R-:W-:Y:S02]  /*3660*/  USHF.L.U32 UR14, UR5, 0xc, URZ ;  /* 0x0000000c050e7899 */ /* 0x000fe400080006ff */
[----:B------:R-:W-:Y:S01]  /*3670*/  UIMAD UR8, UR5, 0x4000, UR10 ;  /* 0x00004000050878a4 */ /* 0x000fe2000f8e020a */
[C---:B------:R-:W-:Y:S01]  /*3680*/  LEA R2, R36.reuse, R89, 0x7 ;  /* 0x0000005924027211 */ /* 0x040fe200078e38ff */
[----:B------:R-:W-:Y:S01]  /*3690*/  UPLOP3.LUT UP1, UPT, UPT, UPT, UP0, 0x80, 0x8 ;  /* 0x000000000008789c */ /* 0x000fe20003f2f000 */
[----:B------:R-:W-:Y:S01]  /*36a0*/  LEA R91, R36, R3, 0x9 ;  /* 0x00000003245b7211 */ /* 0x000fe200078e48ff */
[----:B-1----:R-:W-:-:S09]  /*36b0*/  UMOV UR5, URZ ;  /* 0x000000ff00057c82 */ /* 0x002fd20008000000 */
.L_x_4:
[----:B0-----:R-:W2:Y:S04]  /*36c0*/  LDL.128 R56, [UR8+-0x30] ;  /* 0xffffd008ff387983 */ /* 0x001ea80008100c00 */
[----:B------:R-:W4:Y:S04]  /*36d0*/  LDL.128 R44, [UR8+-0x10] ;  /* 0xfffff008ff2c7983 */ /* 0x000f280008100c00 */
[----:B------:R-:W1:Y:S04]  /*36e0*/  LDL.128 R64, [UR8+-0x40] ;  /* 0xffffc008ff407983 */ /* 0x000e680008100c00 */
[----:B------:R-:W3:Y:S04]  /*36f0*/  LDL.128 R60, [UR8+-0x20] ;  /* 0xffffe008ff3c7983 */ /* 0x000ee80008100c00 */
[----:B------:R-:W5:Y:S04]  /*3700*/  LDL.128 R40, [UR8] ;  /* 0x00000008ff287983 */ /* 0x000f680008100c00 */
[----:B------:R-:W5:Y:S04]  /*3710*/  LDL.128 R52, [UR8+0x10] ;  /* 0x00001008ff347983 */ /* 0x000f680008100c00 */
[----:B------:R-:W5:Y:S04]  /*3720*/  LDL.128 R48, [UR8+0x20] ;  /* 0x00002008ff307983 */ /* 0x000f680008100c00 */
[----:B------:R-:W5:Y:S04]  /*3730*/  LDL.128 R36, [UR8+0x30] ;  /* 0x00003008ff247983 */ /* 0x000f680008100c00 */
[----:B------:R-:W2:Y:S04]  /*3740*/  LDS R92, [R91] ;  /* 0x000000005b5c7984 */ /* 0x000ea80000000800 */
[----:B------:R-:W5:Y:S04]  /*3750*/  LDL.128 R76, [UR8+0xc0] ;  /* 0x0000c008ff4c7983 */ /* 0x000f680008100c00 */
[----:B------:R-:W5:Y:S04]  /*3760*/  LDL.128 R80, [UR8+0xe0] ;  /* 0x0000e008ff507983 */ /* 0x000f680008100c00 */
[----:B------:R-:W5:Y:S04]  /*3770*/  LDL.128 R72, [UR8+0xd0] ;  /* 0x0000d008ff487983 */ /* 0x000f680008100c00 */
[----:B------:R-:W5:Y:S04]  /*3780*/  LDL.128 R68, [UR8+0xf0] ;  /* 0x0000f008ff447983 */ /* 0x000f680008100c00 */
[----:B------:R-:W-:Y:S01]  /*3790*/  LDS R93, [R91+0x18] ;  /* 0x000018005b5d7984 */ /* 0x000fe20000000800 */
[----:B--2---:R-:W-:Y:S01]  /*37a0*/  FFMA R56, R8, R92, R56 ;  /* 0x0000005c08387223 */ /* 0x004fe20000000038 */
[C---:B------:R-:W-:Y:S01]  /*37b0*/  FFMA R57, R92.reuse, R9, R57 ;  /* 0x000000095c397223 */ /* 0x040fe20000000039 */
[C---:B------:R-:W-:Y:S01]  /*37c0*/  FFMA R58, R92.reuse, R10, R58 ;  /* 0x0000000a5c3a7223 */ /* 0x040fe2000000003a */
[----:B------:R-:W-:Y:S01]  /*37d0*/  FFMA R59, R92, R11, R59 ;  /* 0x0000000b5c3b7223 */ /* 0x000fe2000000003b */
[----:B----4-:R-:W-:Y:S01]  /*37e0*/  FFMA R44, R16, R92, R44 ;  /* 0x0000005c102c7223 */ /* 0x010fe2000000002c */
[C---:B------:R-:W-:Y:S01]  /*37f0*/  FFMA R45, R92.reuse, R17, R45 ;  /* 0x000000115c2d7223 */ /* 0x040fe2000000002d */
[C---:B------:R-:W-:Y:S01]  /*3800*/  FFMA R46, R92.reuse, R18, R46 ;  /* 0x000000125c2e7223 */ /* 0x040fe2000000002e */
[----:B------:R-:W-:Y:S01]  /*3810*/  FFMA R47, R92, R19, R47 ;  /* 0x000000135c2f7223 */ /* 0x000fe2000000002f */
[----:B------:R0:W-:Y:S01]  /*3820*/  STL.128 [UR8+-0x30], R56 ;  /* 0xffffd038ff007987 */ /* 0x0001e20008100c08 */
[----:B-1----:R-:W-:Y:S01]  /*3830*/  FFMA R64, R4, R92, R64 ;  /* 0x0000005c04407223 */ /* 0x002fe20000000040 */
[C---:B------:R-:W-:Y:S01]  /*3840*/  FFMA R65, R92.reuse, R5, R65 ;  /* 0x000000055c417223 */ /* 0x040fe20000000041 */
[C---:B------:R-:W-:Y:S01]  /*3850*/  FFMA R66, R92.reuse, R6, R66 ;  /* 0x000000065c427223 */ /* 0x040fe20000000042 */
[----:B------:R1:W-:Y:S01]  /*3860*/  STL.128 [UR8+-0x10], R44 ;  /* 0xfffff02cff007987 */ /* 0x0003e20008100c08 */
[----:B------:R-:W-:Y:S01]  /*3870*/  FFMA R67, R92, R7, R67 ;  /* 0x000000075c437223 */ /* 0x000fe20000000043 */
[----:B---3--:R-:W-:Y:S01]  /*3880*/  FFMA R60, R12, R92, R60 ;  /* 0x0000005c0c3c7223 */ /* 0x008fe2000000003c */
[C---:B------:R-:W-:Y:S01]  /*3890*/  FFMA R61, R92.reuse, R13, R61 ;  /* 0x0000000d5c3d7223 */ /* 0x040fe2000000003d */
[C---:B------:R-:W-:Y:S01]  /*38a0*/  FFMA R62, R92.reuse, R14, R62 ;  /* 0x0000000e5c3e7223 */ /* 0x040fe2000000003e */
[----:B------:R-:W-:Y:S01]  /*38b0*/  FFMA R63, R92, R15, R63 ;  /* 0x0000000f5c3f7223 */ /* 0x000fe2000000003f */
[----:B-----5:R-:W-:Y:S01]  /*38c0*/  FFMA R40, R20, R92, R40 ;  /* 0x0000005c14287223 */ /* 0x020fe20000000028 */
[C---:B------:R-:W-:Y:S01]  /*38d0*/  FFMA R41, R92.reuse, R21, R41 ;  /* 0x000000155c297223 */ /* 0x040fe20000000029 */
[C---:B------:R-:W-:Y:S01]  /*38e0*/  FFMA R42, R92.reuse, R22, R42 ;  /* 0x000000165c2a7223 */ /* 0x040fe2000000002a */
[----:B------:R-:W-:Y:S01]  /*38f0*/  FFMA R43, R92, R23, R43 ;  /* 0x000000175c2b7223 */ /* 0x000fe2000000002b */
[----:B0-----:R-:W-:Y:S01]  /*3900*/  FFMA R56, R24, R92, R52 ;  /* 0x0000005c18387223 */ /* 0x001fe20000000034 */
[C---:B------:R-:W-:Y:S01]  /*3910*/  FFMA R57, R92.reuse, R25, R53 ;  /* 0x000000195c397223 */ /* 0x040fe20000000035 */
[C---:B------:R-:W-:Y:S01]  /*3920*/  FFMA R58, R92.reuse, R26, R54 ;  /* 0x0000001a5c3a7223 */ /* 0x040fe20000000036 */
[----:B------:R-:W-:Y:S01]  /*3930*/  FFMA R59, R92, R27, R55 ;  /* 0x0000001b5c3b7223 */ /* 0x000fe20000000037 */
[----:B-1----:R-:W2:Y:S01]  /*3940*/  LDL.128 R44, [UR8+0x110] ;  /* 0x00011008ff2c7983 */ /* 0x002ea20008100c00 */
[----:B------:R-:W-:Y:S01]  /*3950*/  FFMA R84, R28, R92, R48 ;  /* 0x0000005c1c547223 */ /* 0x000fe20000000030 */
[C---:B------:R-:W-:Y:S01]  /*3960*/  FFMA R85, R92.reuse, R29, R49 ;  /* 0x0000001d5c557223 */ /* 0x040fe20000000031 */
[C---:B------:R-:W-:Y:S01]  /*3970*/  FFMA R86, R92.reuse, R30, R50 ;  /* 0x0000001e5c567223 */ /* 0x040fe20000000032 */
[----:B------:R0:W-:Y:S01]  /*3980*/  STL.128 [UR8+-0x40], R64 ;  /* 0xffffc040ff007987 */ /* 0x0001e20008100c08 */
[----:B------:R-:W-:Y:S01]  /*3990*/  FFMA R87, R92, R31, R51 ;  /* 0x0000001f5c577223 */ /* 0x000fe20000000033 */
[----:B------:R-:W-:Y:S01]  /*39a0*/  FFMA R36, R32, R92, R36 ;  /* 0x0000005c20247223 */ /* 0x000fe20000000024 */
[C---:B------:R-:W-:Y:S01]  /*39b0*/  FFMA R37, R92.reuse, R33, R37 ;  /* 0x000000215c257223 */ /* 0x040fe20000000025 */
[----:B------:R-:W-:Y:S01]  /*39c0*/  STL.128 [UR8+-0x20], R60 ;  /* 0xffffe03cff007987 */ /* 0x000fe20008100c08 */
[C---:B------:R-:W-:Y:S01]  /*39d0*/  FFMA R38, R92.reuse, R34, R38 ;  /* 0x000000225c267223 */ /* 0x040fe20000000026 */
[----:B------:R-:W-:-:S02]  /*39e0*/  FFMA R39, R92, R35, R39 ;  /* 0x000000235c277223 */ /* 0x000fc40000000027 */
[----:B------:R1:W-:Y:S04]  /*39f0*/  STL.128 [UR8], R40 ;  /* 0x00000028ff007987 */ /* 0x0003e80008100c08 */
[----:B------:R3:W-:Y:S04]  /*3a00*/  STL.128 [UR8+0x10], R56 ;  /* 0x00001038ff007987 */ /* 0x0007e80008100c08 */
[----:B0-----:R-:W4:Y:S04]  /*3a10*/  LDL.128 R64, [UR8+0x100] ;  /* 0x00010008ff407983 */ /* 0x001f280008100c00 */
[----:B------:R-:W5:Y:S04]  /*3a20*/  LDL.128 R52, [UR8+0x130] ;  /* 0x00013008ff347983 */ /* 0x000f680008100c00 */
[----:B-1----:R-:W5:Y:S04]  /*3a30*/  LDL.128 R40, [UR8+0x120] ;  /* 0x00012008ff287983 */ /* 0x002f680008100c00 */
[----:B------:R-:W5:Y:S04]  /*3a40*/  LDL.128 R60, [UR8+0x1c0] ;  /* 0x0001c008ff3c7983 */ /* 0x000f680008100c00 */
[----:B------:R-:W5:Y:S04]  /*3a50*/  LDL.128 R48, [UR8+0x1d0] ;  /* 0x0001d008ff307983 */ /* 0x000f680008100c00 */
[----:B---3--:R-:W3:Y:S04]  /*3a60*/  LDL.128 R56, [UR8+0x1e0] ;  /* 0x0001e008ff387983 */ /* 0x008ee80008100c00 */
[----:B------:R0:W-:Y:S04]  /*3a70*/  STL.128 [UR8+0x30], R36 ;  /* 0x00003024ff007987 */ /* 0x0001e80008100c08 */
[----:B------:R-:W-:Y:S04]  /*3a80*/  STL.128 [UR8+0x20], R84 ;  /* 0x00002054ff007987 */ /* 0x000fe80008100c08 */
[----:B------:R-:W1:Y:S04]  /*3a90*/  LDS R84, [R91+0x8] ;  /* 0x000008005b547984 */ /* 0x000e680000000800 */
[----:B------:R-:W5:Y:S04]  /*3aa0*/  LDS R92, [R91+0x10] ;  /* 0x000010005b5c7984 */ /* 0x000f680000000800 */
[----:B0-----:R-:W3:Y:S01]  /*3ab0*/  LDL.128 R36, [UR8+0x1f0] ;  /* 0x0001f008ff247983 */ /* 0x001ee20008100c00 */
[-C--:B-1----:R-:W-:Y:S01]  /*3ac0*/  FFMA R76, R4, R84.reuse, R76 ;  /* 0x00000054044c7223 */ /* 0x082fe2000000004c */
[-C--:B------:R-:W-:Y:S01]  /*3ad0*/  FFMA R77, R5, R84.reuse, R77 ;  /* 0x00000054054d7223 */ /* 0x080fe2000000004d */
[-C--:B------:R-:W-:Y:S01]  /*3ae0*/  FFMA R78, R6, R84.reuse, R78 ;  /* 0x00000054064e7223 */ /* 0x080fe2000000004e */
[-C--:B------:R-:W-:Y:S01]  /*3af0*/  FFMA R79, R7, R84.reuse, R79 ;  /* 0x00000054074f7223 */ /* 0x080fe2000000004f */
[-C--:B------:R-:W-:Y:S01]  /*3b00*/  FFMA R80, R12, R84.reuse, R80 ;  /* 0x000000540c507223 */ /* 0x080fe20000000050 */
[-C--:B------:R-:W-:Y:S01]  /*3b10*/  FFMA R81, R13, R84.reuse, R81 ;  /* 0x000000540d517223 */ /* 0x080fe20000000051 */
[-C--:B------:R-:W-:Y:S01]  /*3b20*/  FFMA R82, R14, R84.reuse, R82 ;  /* 0x000000540e527223 */ /* 0x080fe20000000052 */
[-C--:B------:R-:W-:Y:S01]  /*3b30*/  FFMA R83, R15, R84.reuse, R83 ;  /* 0x000000540f537223 */ /* 0x080fe20000000053 */
[----:B------:R-:W-:Y:S01]  /*3b40*/  STL.128 [UR8+0xc0], R76 ;  /* 0x0000c04cff007987 */ /* 0x000fe20008100c08 */
[-C--:B------:R-:W-:Y:S01]  /*3b50*/  FFMA R72, R8, R84.reuse, R72 ;  /* 0x0000005408487223 */ /* 0x080fe20000000048 */
[-C--:B------:R-:W-:Y:S01]  /*3b60*/  FFMA R73, R9, R84.reuse, R73 ;  /* 0x0000005409497223 */ /* 0x080fe20000000049 */
[-C--:B------:R-:W-:Y:S01]  /*3b70*/  FFMA R74, R10, R84.reuse, R74 ;  /* 0x000000540a4a7223 */ /* 0x080fe2000000004a */
[----:B------:R-:W-:Y:S01]  /*3b80*/  STL.128 [UR8+0xe0], R80 ;  /* 0x0000e050ff007987 */ /* 0x000fe20008100c08 */
[-C--:B------:R-:W-:Y:S01]  /*3b90*/  FFMA R75, R11, R84.reuse, R75 ;  /* 0x000000540b4b7223 */ /* 0x080fe2000000004b */
[-C--:B------:R-:W-:Y:S01]  /*3ba0*/  FFMA R68, R16, R84.reuse, R68 ;  /* 0x0000005410447223 */ /* 0x080fe20000000044 */
[-C--:B------:R-:W-:Y:S01]  /*3bb0*/  FFMA R69, R17, R84.reuse, R69 ;  /* 0x0000005411457223 */ /* 0x080fe20000000045 */
[-C--:B------:R-:W-:Y:S01]  /*3bc0*/  FFMA R70, R18, R84.reuse, R70 ;  /* 0x0000005412467223 */ /* 0x080fe20000000046 */
[-C--:B------:R-:W-:Y:S01]  /*3bd0*/  FFMA R71, R19, R84.reuse, R71 ;  /* 0x0000005413477223 */ /* 0x080fe20000000047 */
[----:B------:R0:W-:Y:S04]  /*3be0*/  STL.128 [UR8+0xd0], R72 ;  /* 0x0000d048ff007987 */ /* 0x0001e80008100c08 */
[----:B------:R1:W-:Y:S04]  /*3bf0*/  STL.128 [UR8+0xf0], R68 ;  /* 0x0000f044ff007987 */ /* 0x0003e80008100c08 */
[----:B0-----:R-:W3:Y:S04]  /*3c00*/  LDL.128 R72, [UR8+0x200] ;  /* 0x00020008ff487983 */ /* 0x001ee80008100c00 */
[----:B-1----:R-:W3:Y:S01]  /*3c10*/  LDL.128 R68, [UR8+0x220] ;  /* 0x00022008ff447983 */ /* 0x002ee20008100c00 */
[-C--:B--2---:R-:W-:Y:S01]  /*3c20*/  FFMA R76, R24, R84.reuse, R44 ;  /* 0x00000054184c7223 */ /* 0x084fe2000000002c */
[-C--:B------:R-:W-:Y:S01]  /*3c30*/  FFMA R77, R25, R84.reuse, R45 ;  /* 0x00000054194d7223 */ /* 0x080fe2000000002d */
[-C--:B------:R-:W-:Y:S01]  /*3c40*/  FFMA R78, R26, R84.reuse, R46 ;  /* 0x000000541a4e7223 */ /* 0x080fe2000000002e */
[----:B------:R-:W-:-:S05]  /*3c50*/  FFMA R79, R27, R84, R47 ;  /* 0x000000541b4f7223 */ /* 0x000fca000000002f */
[----:B------:R0:W-:Y:S01]  /*3c60*/  STL.128 [UR8+0x110], R76 ;  /* 0x0001104cff007987 */ /* 0x0001e20008100c08 */
[-C--:B----4-:R-:W-:Y:S01]  /*3c70*/  FFMA R64, R20, R84.reuse, R64 ;  /* 0x0000005414407223 */ /* 0x090fe20000000040 */
[-C--:B------:R-:W-:Y:S01]  /*3c80*/  FFMA R65, R21, R84.reuse, R65 ;  /* 0x0000005415417223 */ /* 0x080fe20000000041 */
[-C--:B------:R-:W-:Y:S01]  /*3c90*/  FFMA R66, R22, R84.reuse, R66 ;  /* 0x0000005416427223 */ /* 0x080fe20000000042 */
[-C--:B------:R-:W-:Y:S01]  /*3ca0*/  FFMA R67, R23, R84.reuse, R67 ;  /* 0x0000005417437223 */ /* 0x080fe20000000043 */
[-C--:B-----5:R-:W-:Y:S01]  /*3cb0*/  FFMA R52, R32, R84.reuse, R52 ;  /* 0x0000005420347223 */ /* 0x0a0fe20000000034 */
[-C--:B------:R-:W-:Y:S01]  /*3cc0*/  FFMA R53, R33, R84.reuse, R53 ;  /* 0x0000005421357223 */ /* 0x080fe20000000035 */
[-C--:B------:R-:W-:Y:S01]  /*3cd0*/  FFMA R54, R34, R84.reuse, R54 ;  /* 0x0000005422367223 */ /* 0x080fe20000000036 */
[-C--:B------:R-:W-:Y:S01]  /*3ce0*/  FFMA R55, R35, R84.reuse, R55 ;  /* 0x0000005423377223 */ /* 0x080fe20000000037 */
[-C--:B------:R-:W-:Y:S01]  /*3cf0*/  FFMA R44, R28, R84.reuse, R40 ;  /* 0x000000541c2c7223 */ /* 0x080fe20000000028 */
[-C--:B------:R-:W-:Y:S01]  /*3d00*/  FFMA R45, R29, R84.reuse, R41 ;  /* 0x000000541d2d7223 */ /* 0x080fe20000000029 */
[-C--:B------:R-:W-:Y:S01]  /*3d10*/  FFMA R46, R30, R84.reuse, R42 ;  /* 0x000000541e2e7223 */ /* 0x080fe2000000002a */
[----:B------:R-:W-:Y:S01]  /*3d20*/  FFMA R47, R31, R84, R43 ;  /* 0x000000541f2f7223 */ /* 0x000fe2000000002b */
[----:B0-----:R-:W-:Y:S01]  /*3d30*/  FFMA R76, R4, R92, R60 ;  /* 0x0000005c044c7223 */ /* 0x001fe2000000003c */
[C---:B------:R-:W-:Y:S01]  /*3d40*/  FFMA R77, R92.reuse, R5, R61 ;  /* 0x000000055c4d7223 */ /* 0x040fe2000000003d */
[C---:B------:R-:W-:Y:S01]  /*3d50*/  FFMA R78, R92.reuse, R6, R62 ;  /* 0x000000065c4e7223 */ /* 0x040fe2000000003e */
[----:B------:R-:W-:Y:S01]  /*3d60*/  FFMA R79, R92, R7, R63 ;  /* 0x000000075c4f7223 */ /* 0x000fe2000000003f */
[----:B------:R-:W-:Y:S01]  /*3d70*/  FFMA R48, R8, R92, R48 ;  /* 0x0000005c08307223 */ /* 0x000fe20000000030 */
[C---:B------:R-:W-:Y:S01]  /*3d80*/  FFMA R49, R92.reuse, R9, R49 ;  /* 0x000000095c317223 */ /* 0x040fe20000000031 */
[C---:B------:R-:W-:Y:S01]  /*3d90*/  FFMA R50, R92.reuse, R10, R50 ;  /* 0x0000000a5c327223 */ /* 0x040fe20000000032 */
[----:B------:R-:W-:Y:S01]  /*3da0*/  FFMA R51, R92, R11, R51 ;  /* 0x0000000b5c337223 */ /* 0x000fe20000000033 */
[----:B---3--:R-:W-:Y:S01]  /*3db0*/  FFMA R80, R12, R92, R56 ;  /* 0x0000005c0c507223 */ /* 0x008fe20000000038 */
[C---:B------:R-:W-:Y:S01]  /*3dc0*/  FFMA R81, R92.reuse, R13, R57 ;  /* 0x0000000d5c517223 */ /* 0x040fe20000000039 */
[C---:B------:R-:W-:Y:S01]  /*3dd0*/  FFMA R82, R92.reuse, R14, R58 ;  /* 0x0000000e5c527223 */ /* 0x040fe2000000003a */
[----:B------:R-:W-:Y:S01]  /*3de0*/  FFMA R83, R92, R15, R59 ;  /* 0x0000000f5c537223 */ /* 0x000fe2000000003b */
[----:B------:R0:W-:Y:S04]  /*3df0*/  STL.128 [UR8+0x100], R64 ;  /* 0x00010040ff007987 */ /* 0x0001e80008100c08 */
[----:B------:R-:W-:Y:S04]  /*3e00*/  STL.128 [UR8+0x120], R44 ;  /* 0x0001202cff007987 */ /* 0x000fe80008100c08 */
[----:B------:R1:W-:Y:S04]  /*3e10*/  STL.128 [UR8+0x130], R52 ;  /* 0x00013034ff007987 */ /* 0x0003e80008100c08 */
[----:B------:R-:W-:Y:S04]  /*3e20*/  STL.128 [UR8+0x1c0], R76 ;  /* 0x0001c04cff007987 */ /* 0x000fe80008100c08 */
[----:B------:R2:W-:Y:S01]  /*3e30*/  STL.128 [UR8+0x1d0], R48 ;  /* 0x0001d030ff007987 */ /* 0x0005e20008100c08 */
[----:B------:R-:W-:Y:S01]  /*3e40*/  FFMA R84, R16, R92, R36 ;  /* 0x0000005c10547223 */ /* 0x000fe20000000024 */
[C---:B------:R-:W-:Y:S01]  /*3e50*/  FFMA R85, R92.reuse, R17, R37 ;  /* 0x000000115c557223 */ /* 0x040fe20000000025 */
[C---:B------:R-:W-:Y:S01]  /*3e60*/  FFMA R86, R92.reuse, R18, R38 ;  /* 0x000000125c567223 */ /* 0x040fe20000000026 */
[----:B------:R3:W-:Y:S01]  /*3e70*/  STL.128 [UR8+0x1e0], R80 ;  /* 0x0001e050ff007987 */ /* 0x0007e20008100c08 */
[----:B------:R-:W-:-:S03]  /*3e80*/  FFMA R87, R92, R19, R39 ;  /* 0x000000135c577223 */ /* 0x000fc60000000027 */
[----:B0-----:R-:W4:Y:S04]  /*3e90*/  LDL.128 R64, [UR8+0x210] ;  /* 0x00021008ff407983 */ /* 0x001f280008100c00 */
[----:B------:R-:W5:Y:S04]  /*3ea0*/  LDL.128 R40, [UR8+0x230] ;  /* 0x00023008ff287983 */ /* 0x000f680008100c00 */
[----:B-1----:R-:W5:Y:S04]  /*3eb0*/  LDL.128 R52, [UR8+0x2c0] ;  /* 0x0002c008ff347983 */ /* 0x002f680008100c00 */
[----:B------:R-:W5:Y:S04]  /*3ec0*/  LDL.128 R44, [UR8+0x2d0] ;  /* 0x0002d008ff2c7983 */ /* 0x000f680008100c00 */
[----:B------:R-:W5:Y:S04]  /*3ed0*/  LDL.128 R60, [UR8+0x2e0] ;  /* 0x0002e008ff3c7983 */ /* 0x000f680008100c00 */
[----:B------:R-:W5:Y:S04]  /*3ee0*/  LDL.128 R56, [UR8+0x2f0] ;  /* 0x0002f008ff387983 */ /* 0x000f680008100c00 */
[----:B--2---:R-:W2:Y:S04]  /*3ef0*/  LDL.128 R48, [UR8+0x300] ;  /* 0x00030008ff307983 */ /* 0x004ea80008100c00 */
[----:B---3--:R-:W3:Y:S04]  /*3f00*/  LDL.128 R80, [UR8+0x310] ;  /* 0x00031008ff507983 */ /* 0x008ee80008100c00 */
[----:B------:R-:W3:Y:S04]  /*3f10*/  LDL.128 R76, [UR8+0x320] ;  /* 0x00032008ff4c7983 */ /* 0x000ee80008100c00 */
[----:B------:R-:W3:Y:S01]  /*3f20*/  LDL.128 R36, [UR8+0x330] ;  /* 0x00033008ff247983 */ /* 0x000ee20008100c00 */
[----:B------:R-:W-:-:S04]  /*3f30*/  UIADD3 UR5, UPT, UPT, UR5, 0x4, URZ ;  /* 0x0000000405057890 */ /* 0x000fc8000fffe0ff */
[----:B------:R-:W-:Y:S01]  /*3f40*/  UISETP.NE.AND UP0, UPT, UR5, 0x40, UPT ;  /* 0x000000400500788c */ /* 0x000fe2000bf05270 */
[----:B------:R-:W-:Y:S01]  /*3f50*/  IADD3 R91, PT, PT, R91, 0x20, RZ ;  /* 0x000000205b5b7810 */ /* 0x000fe20007ffe0ff */
[----:B------:R0:W-:Y:S01]  /*3f60*/  STL.128 [UR8+0x1f0], R84 ;  /* 0x0001f054ff007987 */ /* 0x0001e20008100c08 */
[----:B------:R-:W-:Y:S01]  /*3f70*/  FFMA R72, R20, R92, R72 ;  /* 0x0000005c14487223 */ /* 0x000fe20000000048 */
[C---:B------:R-:W-:Y:S01]  /*3f80*/  FFMA R73, R92.reuse, R21, R73 ;  /* 0x000000155c497223 */ /* 0x040fe20000000049 */
[C---:B------:R-:W-:Y:S01]  /*3f90*/  FFMA R74, R92.reuse, R22, R74 ;  /* 0x000000165c4a7223 */ /* 0x040fe2000000004a */
[----:B------:R-:W-:Y:S01]  /*3fa0*/  FFMA R75, R92, R23, R75 ;  /* 0x000000175c4b7223 */ /* 0x000fe2000000004b */
[----:B------:R-:W-:Y:S01]  /*3fb0*/  FFMA R68, R28, R92, R68 ;  /* 0x0000005c1c447223 */ /* 0x000fe20000000044 */
[C---:B------:R-:W-:Y:S01]  /*3fc0*/  FFMA R69, R92.reuse, R29, R69 ;  /* 0x0000001d5c457223 */ /* 0x040fe20000000045 */
[C---:B------:R-:W-:Y:S01]  /*3fd0*/  FFMA R70, R92.reuse, R30, R70 ;  /* 0x0000001e5c467223 */ /* 0x040fe20000000046 */
[----:B------:R-:W-:Y:S01]  /*3fe0*/  FFMA R71, R92, R31, R71 ;  /* 0x0000001f5c477223 */ /* 0x000fe20000000047 */
[----:B------:R0:W-:Y:S04]  /*3ff0*/  STL.128 [UR8+0x200], R72 ;  /* 0x00020048ff007987 */ /* 0x0001e80008100c08 */
[----:B------:R0:W-:Y:S01]  /*4000*/  STL.128 [UR8+0x220], R68 ;  /* 0x00022044ff007987 */ /* 0x0001e20008100c08 */
[----:B----4-:R-:W-:Y:S01]  /*4010*/  FFMA R64, R24, R92, R64 ;  /* 0x0000005c18407223 */ /* 0x010fe20000000040 */
[C---:B------:R-:W-:Y:S01]  /*4020*/  FFMA R65, R92.reuse, R25, R65 ;  /* 0x000000195c417223 */ /* 0x040fe20000000041 */
[C---:B------:R-:W-:Y:S01]  /*4030*/  FFMA R66, R92.reuse, R26, R66 ;  /* 0x0000001a5c427223 */ /* 0x040fe20000000042 */
[----:B------:R-:W-:Y:S01]  /*4040*/  FFMA R67, R92, R27, R67 ;  /* 0x0000001b5c437223 */ /* 0x000fe20000000043 */
[----:B-----5:R-:W-:Y:S01]  /*4050*/  FFMA R40, R32, R92, R40 ;  /* 0x0000005c20287223 */ /* 0x020fe20000000028 */
[C---:B------:R-:W-:Y:S01]  /*4060*/  FFMA R41, R92.reuse, R33, R41 ;  /* 0x000000215c297223 */ /* 0x040fe20000000029 */
[C---:B------:R-:W-:Y:S01]  /*4070*/  FFMA R42, R92.reuse, R34, R42 ;  /* 0x000000225c2a7223 */ /* 0x040fe2000000002a */
[----:B------:R-:W-:Y:S01]  /*4080*/  FFMA R43, R92, R35, R43 ;  /* 0x000000235c2b7223 */ /* 0x000fe2000000002b */
[-C--:B------:R-:W-:Y:S01]  /*4090*/  FFMA R52, R4, R93.reuse, R52 ;  /* 0x0000005d04347223 */ /* 0x080fe20000000034 */
        /* <DEDUP_REMOVED lines=15> */
[-C--:B--2---:R-:W-:Y:S01]  /*4190*/  FFMA R48, R20, R93.reuse, R48 ;  /* 0x0000005d14307223 */ /* 0x084fe20000000030 */
[-C--:B------:R-:W-:Y:S01]  /*41a0*/  FFMA R49, R21, R93.reuse, R49 ;  /* 0x0000005d15317223 */ /* 0x080fe20000000031 */
[-C--:B------:R-:W-:Y:S01]  /*41b0*/  FFMA R50, R22, R93.reuse, R50 ;  /* 0x0000005d16327223 */ /* 0x080fe20000000032 */
[-C--:B------:R-:W-:Y:S01]  /*41c0*/  FFMA R51, R23, R93.reuse, R51 ;  /* 0x0000005d17337223 */ /* 0x080fe20000000033 */
[-C--:B---3--:R-:W-:Y:S01]  /*41d0*/  FFMA R80, R24, R93.reuse, R80 ;  /* 0x0000005d18507223 */ /* 0x088fe20000000050 */
        /* <DEDUP_REMOVED lines=10> */
[----:B------:R-:W-:Y:S01]  /*4280*/  FFMA R39, R35, R93, R39 ;  /* 0x0000005d23277223 */ /* 0x000fe20000000027 */
[----:B------:R0:W-:Y:S04]  /*4290*/  STL.128 [UR8+0x210], R64 ;  /* 0x00021040ff007987 */ /* 0x0001e80008100c08 */
        /* <DEDUP_REMOVED lines=8> */
[----:B------:R0:W-:Y:S01]  /*4320*/  STL.128 [UR8+0x330], R36 ;  /* 0x00033024ff007987 */ /* 0x0001e20008100c08 */
[----:B------:R-:W-:Y:S01]  /*4330*/  UIADD3 UR8, UPT, UPT, UR8, 0x400, URZ ;  /* 0x0000040008087890 */ /* 0x000fe2000fffe0ff */
[----:B------:R-:W-:Y:S11]  /*4340*/  BRA.U UP0, `(.L_x_4) ;  /* 0xfffffff100dc7547 */ /* 0x000ff6000b83ffff */
[----:B0-----:R0:W1:Y:S01]  /*4350*/  LDS.128 R36, [R88+UR7+0x400] ;  /* 0x0004000758247984 */ /* 0x0010620008000c00 */
[----:B------:R-:W2:Y:S01]  /*4360*/  S2UR UR8, SR_CgaCtaId ;  /* 0x00000000000879c3 */ /* 0x000ea20000008800 */
[----:B------:R-:W-:Y:S02]  /*4370*/  UMOV UR5, 0x400 ;  /* 0x0000040000057882 */ /* 0x000fe40000000000 */
[----:B------:R0:W3:Y:S04]  /*4380*/  LDS.128 R40, [R88+UR7+0x410] ;  /* 0x0004100758287984 */ /* 0x0000e80008000c00 */
[----:B------:R0:W4:Y:S04]  /*4390*/  LDS.128 R44, [R88+UR7+0x420] ;  /* 0x00042007582c7984 */ /* 0x0001280008000c00 */
[----:B------:R0:W0:Y:S04]  /*43a0*/  LDS.128 R48, [R88+UR7+0x430] ;  /* 0x0004300758307984 */ /* 0x0000280008000c00 */
[----:B------:R0:W0:Y:S04]  /*43b0*/  LDS.128 R52, [R88+UR7+0x440] ;  /* 0x0004400758347984 */ /* 0x0000280008000c00 */
[----:B------:R0:W0:Y:S04]  /*43c0*/  LDS.128 R56, [R88+UR7+0x450] ;  /* 0x0004500758387984 */ /* 0x0000280008000c00 */
[----:B------:R0:W0:Y:S01]  /*43d0*/  LDS.128 R60, [R88+UR7+0x460] ;  /* 0x00046007583c7984 */ /* 0x0000220008000c00 */
[----:B--2---:R-:W-:-:S03]  /*43e0*/  ULEA UR11, UR8, UR5, 0x18 ;  /* 0x00000005080b7291 */ /* 0x004fc6000f8ec0ff */
[----:B------:R2:W0:Y:S01]  /*43f0*/  LDS.128 R64, [R88+UR7+0x470] ;  /* 0x0004700758407984 */ /* 0x0004220008000c00 */
[----:B------:R-:W-:-:S08]  /*4400*/  UMOV UR5, URZ ;  /* 0x000000ff00057c82 */ /* 0x000fd00008000000 */
.L_x_5:
[----:B------:R-:W-:-:S04]  /*4410*/  ULEA UR8, UR5, UR14, 0x6 ;  /* 0x0000000e05087291 */ /* 0x000fc8000f8e30ff */
[----:B------:R-:W-:-:S09]  /*4420*/  ULEA UR8, UR8, UR15, 0x2 ;  /* 0x0000000f08087291 */ /* 0x000fd2000f8e10ff */
[----:B0-----:R-:W1:Y:S04]  /*4430*/  LDL.128 R80, [UR8] ;  /* 0x00000008ff507983 */ /* 0x001e680008100c00 */
[----:B------:R-:W3:Y:S04]  /*4440*/  LDL.128 R68, [UR8+0x10] ;  /* 0x00001008ff447983 */ /* 0x000ee80008100c00 */
[----:B------:R-:W0:Y:S04]  /*4450*/  LDL.128 R76, [UR8+0x30] ;  /* 0x00003008ff4c7983 */ /* 0x000e280008100c00 */
[----:B------:R-:W4:Y:S01]  /*4460*/  LDL.128 R72, [UR8+0x20] ;  /* 0x00002008ff487983 */ /* 0x000f220008100c00 */
[----:B------:R-:W-:-:S04]  /*4470*/  MOV R85, UR5 ;  /* 0x0000000500557c02 */ /* 0x000fc80008000f00 */
[----:B------:R-:W-:-:S04]  /*4480*/  LEA R84, R85, R2, 0x1 ;  /* 0x0000000255547211 */ /* 0x000fc800078e08ff */
[----:B------:R-:W-:-:S05]  /*4490*/  LEA R84, R84, UR11, 0x2 ;  /* 0x0000000b54547c11 */ /* 0x000fca000f8e10ff */
[----:B------:R-:W1:Y:S02]  /*44a0*/  LDS R91, [R84+0x4] ;  /* 0x00000400545b7984 */ /* 0x000e640000000800 */
[----:B-1----:R-:W-:Y:S01]  /*44b0*/  FFMA R80, R36, R91, R80 ;  /* 0x0000005b24507223 */ /* 0x002fe20000000050 */
[C---:B------:R-:W-:Y:S01]  /*44c0*/  FFMA R81, R91.reuse, R37, R81 ;  /* 0x000000255b517223 */ /* 0x040fe20000000051 */
[C---:B------:R-:W-:Y:S01]  /*44d0*/  FFMA R82, R91.reuse, R38, R82 ;  /* 0x000000265b527223 */ /* 0x040fe20000000052 */
[C---:B------:R-:W-:Y:S01]  /*44e0*/  FFMA R83, R91.reuse, R39, R83 ;  /* 0x000000275b537223 */ /* 0x040fe20000000053 */
[----:B---3--:R-:W-:Y:S01]  /*44f0*/  FFMA R68, R40, R91, R68 ;  /* 0x0000005b28447223 */ /* 0x008fe20000000044 */
[C---:B------:R-:W-:Y:S01]  /*4500*/  FFMA R69, R91.reuse, R41, R69 ;  /* 0x000000295b457223 */ /* 0x040fe20000000045 */
[C---:B------:R-:W-:Y:S01]  /*4510*/  FFMA R70, R91.reuse, R42, R70 ;  /* 0x0000002a5b467223 */ /* 0x040fe20000000046 */
[C---:B------:R-:W-:Y:S01]  /*4520*/  FFMA R71, R91.reuse, R43, R71 ;  /* 0x0000002b5b477223 */ /* 0x040fe20000000047 */
[----:B0-----:R-:W-:Y:S01]  /*4530*/  FFMA R76, R48, R91, R76 ;  /* 0x0000005b304c7223 */ /* 0x001fe2000000004c */
[C---:B------:R-:W-:Y:S01]  /*4540*/  FFMA R77, R91.reuse, R49, R77 ;  /* 0x000000315b4d7223 */ /* 0x040fe2000000004d */
[C---:B------:R-:W-:Y:S01]  /*4550*/  FFMA R78, R91.reuse, R50, R78 ;  /* 0x000000325b4e7223 */ /* 0x040fe2000000004e */
[C---:B------:R-:W-:Y:S01]  /*4560*/  FFMA R79, R91.reuse, R51, R79 ;  /* 0x000000335b4f7223 */ /* 0x040fe2000000004f */
[----:B------:R0:W-:Y:S01]  /*4570*/  STL.128 [UR8], R80 ;  /* 0x00000050ff007987 */ /* 0x0001e20008100c08 */
[----:B----4-:R-:W-:Y:S01]  /*4580*/  FFMA R84, R44, R91, R72 ;  /* 0x0000005b2c547223 */ /* 0x010fe20000000048 */
[C---:B------:R-:W-:Y:S01]  /*4590*/  FFMA R85, R91.reuse, R45, R73 ;  /* 0x0000002d5b557223 */ /* 0x040fe20000000049 */
[C---:B------:R-:W-:Y:S01]  /*45a0*/  FFMA R86, R91.reuse, R46, R74 ;  /* 0x0000002e5b567223 */ /* 0x040fe2000000004a */
[----:B------:R1:W-:Y:S01]  /*45b0*/  STL.128 [UR8+0x10], R68 ;  /* 0x00001044ff007987 */ /* 0x0003e20008100c08 */
[----:B------:R-:W-:-:S03]  /*45c0*/  FFMA R87, R91, R47, R75 ;  /* 0x0000002f5b577223 */ /* 0x000fc6000000004b */
[----:B------:R3:W-:Y:S04]  /*45d0*/  STL.128 [UR8+0x30], R76 ;  /* 0x0000304cff007987 */ /* 0x0007e80008100c08 */
[----:B------:R-:W4:Y:S04]  /*45e0*/  LDL.128 R72, [UR8+0x50] ;  /* 0x00005008ff487983 */ /* 0x000f280008100c00 */
[----:B0-----:R-:W5:Y:S04]  /*45f0*/  LDL.128 R80, [UR8+0x70] ;  /* 0x00007008ff507983 */ /* 0x001f680008100c00 */
[----:B-1----:R-:W2:Y:S04]  /*4600*/  LDL.128 R68, [UR8+0x40] ;  /* 0x00004008ff447983 */ /* 0x002ea80008100c00 */
[----:B---3--:R-:W3:Y:S04]  /*4610*/  LDL.128 R76, [UR8+0x60] ;  /* 0x00006008ff4c7983 */ /* 0x008ee80008100c00 */
[----:B------:R0:W-:Y:S01]  /*4620*/  STL.128 [UR8+0x20], R84 ;  /* 0x00002054ff007987 */ /* 0x0001e20008100c08 */
[----:B------:R-:W-:-:S04]  /*4630*/  UIADD3 UR5, UPT, UPT, UR5, 0x1, URZ ;  /* 0x0000000105057890 */ /* 0x000fc8000fffe0ff */
[----:B------:R-:W-:Y:S01]  /*4640*/  UISETP.NE.AND UP0, UPT, UR5, 0x40, UPT ;  /* 0x000000400500788c */ /* 0x000fe2000bf05270 */
[----:B----4-:R-:W-:Y:S01]  /*4650*/  FFMA R72, R56, R91, R72 ;  /* 0x0000005b38487223 */ /* 0x010fe20000000048 */
[C---:B------:R-:W-:Y:S01]  /*4660*/  FFMA R73, R91.reuse, R57, R73 ;  /* 0x000000395b497223 */ /* 0x040fe20000000049 */
[C---:B------:R-:W-:Y:S01]  /*4670*/  FFMA R74, R91.reuse, R58, R74 ;  /* 0x0000003a5b4a7223 */ /* 0x040fe2000000004a */
[C---:B------:R-:W-:Y:S01]  /*4680*/  FFMA R75, R91.reuse, R59, R75 ;  /* 0x0000003b5b4b7223 */ /* 0x040fe2000000004b */
[----:B-----5:R-:W-:Y:S01]  /*4690*/  FFMA R80, R64, R91, R80 ;  /* 0x0000005b40507223 */ /* 0x020fe20000000050 */
[C---:B------:R-:W-:Y:S01]  /*46a0*/  FFMA R81, R91.reuse, R65, R81 ;  /* 0x000000415b517223 */ /* 0x040fe20000000051 */
[C---:B------:R-:W-:Y:S01]  /*46b0*/  FFMA R82, R91.reuse, R66, R82 ;  /* 0x000000425b527223 */ /* 0x040fe20000000052 */
[C---:B------:R-:W-:Y:S01]  /*46c0*/  FFMA R83, R91.reuse, R67, R83 ;  /* 0x000000435b537223 */ /* 0x040fe20000000053 */
[----:B--2---:R-:W-:Y:S01]  /*46d0*/  FFMA R68, R52, R91, R68 ;  /* 0x0000005b34447223 */ /* 0x004fe20000000044 */
[C---:B------:R-:W-:Y:S01]  /*46e0*/  FFMA R69, R91.reuse, R53, R69 ;  /* 0x000000355b457223 */ /* 0x040fe20000000045 */
[C---:B------:R-:W-:Y:S01]  /*46f0*/  FFMA R70, R91.reuse, R54, R70 ;  /* 0x000000365b467223 */ /* 0x040fe20000000046 */
[C---:B------:R-:W-:Y:S01]  /*4700*/  FFMA R71, R91.reuse, R55, R71 ;  /* 0x000000375b477223 */ /* 0x040fe20000000047 */
[----:B---3--:R-:W-:Y:S01]  /*4710*/  FFMA R76, R60, R91, R76 ;  /* 0x0000005b3c4c7223 */ /* 0x008fe2000000004c */
[C---:B------:R-:W-:Y:S01]  /*4720*/  FFMA R77, R91.reuse, R61, R77 ;  /* 0x0000003d5b4d7223 */ /* 0x040fe2000000004d */
[C---:B------:R-:W-:Y:S01]  /*4730*/  FFMA R78, R91.reuse, R62, R78 ;  /* 0x0000003e5b4e7223 */ /* 0x040fe2000000004e */
[----:B------:R-:W-:Y:S01]  /*4740*/  FFMA R79, R91, R63, R79 ;  /* 0x0000003f5b4f7223 */ /* 0x000fe2000000004f */
[----:B------:R0:W-:Y:S04]  /*4750*/  STL.128 [UR8+0x40], R68 ;  /* 0x00004044ff007987 */ /* 0x0001e80008100c08 */
[----:B------:R0:W-:Y:S04]  /*4760*/  STL.128 [UR8+0x50], R72 ;  /* 0x00005048ff007987 */ /* 0x0001e80008100c08 */
[----:B------:R0:W-:Y:S04]  /*4770*/  STL.128 [UR8+0x60], R76 ;  /* 0x0000604cff007987 */ /* 0x0001e80008100c08 */
[----:B------:R0:W-:Y:S01]  /*4780*/  STL.128 [UR8+0x70], R80 ;  /* 0x00007050ff007987 */ /* 0x0001e20008100c08 */
[----:B------:R-:W-:Y:S05]  /*4790*/  BRA.U UP0, `(.L_x_5) ;  /* 0xfffffffd001c7547 */ /* 0x000fea000b83ffff */
[----:B------:R1:W2:Y:S01]  /*47a0*/  LDS.128 R36, [R88+UR7+0x80] ;  /* 0x0000800758247984 */ /* 0x0002a20008000c00 */
[----:B------:R-:W-:-:S03]  /*47b0*/  UMOV UR5, URZ ;  /* 0x000000ff00057c82 */ /* 0x000fc60008000000 */
[----:B------:R1:W3:Y:S04]  /*47c0*/  LDS.128 R40, [R88+UR7+0x90] ;  /* 0x0000900758287984 */ /* 0x0002e80008000c00 */
[----:B------:R1:W4:Y:S04]  /*47d0*/  LDS.128 R44, [R88+UR7+0xa0] ;  /* 0x0000a007582c7984 */ /* 0x0003280008000c00 */
[----:B------:R1:W0:Y:S04]  /*47e0*/  LDS.128 R48, [R88+UR7+0xb0] ;  /* 0x0000b00758307984 */ /* 0x0002280008000c00 */
[----:B------:R1:W0:Y:S04]  /*47f0*/  LDS.128 R52, [R88+UR7+0xc0] ;  /* 0x0000c00758347984 */ /* 0x0002280008000c00 */
[----:B------:R1:W0:Y:S04]  /*4800*/  LDS.128 R56, [R88+UR7+0xd0] ;  /* 0x0000d00758387984 */ /* 0x0002280008000c00 */
[----:B------:R1:W0:Y:S04]  /*4810*/  LDS.128 R60, [R88+UR7+0xe0] ;  /* 0x0000e007583c7984 */ /* 0x0002280008000c00 */
[----:B------:R1:W0:Y:S02]  /*4820*/  LDS.128 R64, [R88+UR7+0xf0] ;  /* 0x0000f00758407984 */ /* 0x0002240008000c00 */
.L_x_6:
[----:B------:R-:W-:-:S04]  /*4830*/  ULEA UR8, UR5, UR14, 0x6 ;  /* 0x0000000e05087291 */ /* 0x000fc8000f8e30ff */
[----:B------:R-:W-:-:S09]  /*4840*/  ULEA UR8, UR8, UR15, 0x2 ;  /* 0x0000000f08087291 */ /* 0x000fd2000f8e10ff */
[----:B0-----:R-:W2:Y:S04]  /*4850*/  LDL.128 R80, [UR8+0x80] ;  /* 0x00008008ff507983 */ /* 0x001ea80008100c00 */
[----:B------:R-:W3:Y:S04]  /*4860*/  LDL.128 R68, [UR8+0x90] ;  /* 0x00009008ff447983 */ /* 0x000ee80008100c00 */
[----:B------:R-:W5:Y:S04]  /*4870*/  LDL.128 R76, [UR8+0xb0] ;  /* 0x0000b008ff4c7983 */ /* 0x000f680008100c00 */
[----:B------:R-:W4:Y:S01]  /*4880*/  LDL.128 R72, [UR8+0xa0] ;  /* 0x0000a008ff487983 */ /* 0x000f220008100c00 */
[----:B------:R-:W-:-:S04]  /*4890*/  MOV R85, UR5 ;  /* 0x0000000500557c02 */ /* 0x000fc80008000f00 */
[----:B------:R-:W-:-:S04]  /*48a0*/  LEA R84, R85, R2, 0x1 ;  /* 0x0000000255547211 */ /* 0x000fc800078e08ff */
[----:B------:R-:W-:-:S05]  /*48b0*/  LEA R84, R84, UR11, 0x2 ;  /* 0x0000000b54547c11 */ /* 0x000fca000f8e10ff */
[----:B------:R-:W2:Y:S02]  /*48c0*/  LDS R91, [R84] ;  /* 0x00000000545b7984 */ /* 0x000ea40000000800 */
[----:B--2---:R-:W-:Y:S01]  /*48d0*/  FFMA R80, R36, R91, R80 ;  /* 0x0000005b24507223 */ /* 0x004fe20000000050 */
[C---:B------:R-:W-:Y:S01]  /*48e0*/  FFMA R81, R91.reuse, R37, R81 ;  /* 0x000000255b517223 */ /* 0x040fe20000000051 */
[C---:B------:R-:W-:Y:S01]  /*48f0*/  FFMA R82, R91.reuse, R38, R82 ;  /* 0x000000265b527223 */ /* 0x040fe20000000052 */
[C---:B------:R-:W-:Y:S01]  /*4900*/  FFMA R83, R91.reuse, R39, R83 ;  /* 0x000000275b537223 */ /* 0x040fe20000000053 */
[----:B---3--:R-:W-:Y:S01]  /*4910*/  FFMA R68, R40, R91, R68 ;  /* 0x0000005b28447223 */ /* 0x008fe20000000044 */
[C---:B------:R-:W-:Y:S01]  /*4920*/  FFMA R69, R91.reuse, R41, R69 ;  /* 0x000000295b457223 */ /* 0x040fe20000000045 */
[C---:B------:R-:W-:Y:S01]  /*4930*/  FFMA R70, R91.reuse, R42, R70 ;  /* 0x0000002a5b467223 */ /* 0x040fe20000000046 */
[C---:B------:R-:W-:Y:S01]  /*4940*/  FFMA R71, R91.reuse, R43, R71 ;  /* 0x0000002b5b477223 */ /* 0x040fe20000000047 */
[----:B-----5:R-:W-:Y:S01]  /*4950*/  FFMA R76, R48, R91, R76 ;  /* 0x0000005b304c7223 */ /* 0x020fe2000000004c */
[C---:B------:R-:W-:Y:S01]  /*4960*/  FFMA R77, R91.reuse, R49, R77 ;  /* 0x000000315b4d7223 */ /* 0x040fe2000000004d */
[C---:B------:R-:W-:Y:S01]  /*4970*/  FFMA R78, R91.reuse, R50, R78 ;  /* 0x000000325b4e7223 */ /* 0x040fe2000000004e */
[C---:B------:R-:W-:Y:S01]  /*4980*/  FFMA R79, R91.reuse, R51, R79 ;  /* 0x000000335b4f7223 */ /* 0x040fe2000000004f */
[----:B------:R0:W-:Y:S01]  /*4990*/  STL.128 [UR8+0x80], R80 ;  /* 0x00008050ff007987 */ /* 0x0001e20008100c08 */
        /* <DEDUP_REMOVED lines=8> */
[----:B--2---:R-:W2:Y:S04]  /*4a20*/  LDL.128 R68, [UR8+0xc0] ;  /* 0x0000c008ff447983 */ /* 0x004ea80008100c00 */
        /* <DEDUP_REMOVED lines=25> */
[----:B------:R2:W3:Y:S01]  /*4bc0*/  LDS.128 R36, [R88+UR7+0x480] ;  /* 0x0004800758247984 */ /* 0x0004e20008000c00 */
[----:B------:R-:W-:-:S03]  /*4bd0*/  UMOV UR5, URZ ;  /* 0x000000ff00057c82 */ /* 0x000fc60008000000 */
[----:B------:R2:W4:Y:S04]  /*4be0*/  LDS.128 R40, [R88+UR7+0x490] ;  /* 0x0004900758287984 */ /* 0x0005280008000c00 */
[----:B------:R2:W0:Y:S04]  /*4bf0*/  LDS.128 R44, [R88+UR7+0x4a0] ;  /* 0x0004a007582c7984 */ /* 0x0004280008000c00 */
[----:B------:R2:W0:Y:S04]  /*4c00*/  LDS.128 R48, [R88+UR7+0x4b0] ;  /* 0x0004b00758307984 */ /* 0x0004280008000c00 */
[----:B------:R2:W0:Y:S04]  /*4c10*/  LDS.128 R52, [R88+UR7+0x4c0] ;  /* 0x0004c00758347984 */ /* 0x0004280008000c00 */
[----:B------:R2:W0:Y:S04]  /*4c20*/  LDS.128 R56, [R88+UR7+0x4d0] ;  /* 0x0004d00758387984 */ /* 0x0004280008000c00 */
[----:B------:R2:W0:Y:S04]  /*4c30*/  LDS.128 R60, [R88+UR7+0x4e0] ;  /* 0x0004e007583c7984 */ /* 0x0004280008000c00 */
[----:B------:R2:W0:Y:S02]  /*4c40*/  LDS.128 R64, [R88+UR7+0x4f0] ;  /* 0x0004f00758407984 */ /* 0x0004240008000c00 */
.L_x_7:
[----:B------:R-:W-:-:S04]  /*4c50*/  ULEA UR8, UR5, UR14, 0x6 ;  /* 0x0000000e05087291 */ /* 0x000fc8000f8e30ff */
[----:B------:R-:W-:-:S09]  /*4c60*/  ULEA UR8, UR8, UR15, 0x2 ;  /* 0x0000000f08087291 */ /* 0x000fd2000f8e10ff */
[----:B0-----:R-:W3:Y:S04]  /*4c70*/  LDL.128 R80, [UR8+0x80] ;  /* 0x00008008ff507983 */ /* 0x001ee80008100c00 */
[----:B------:R-:W4:Y:S04]  /*4c80*/  LDL.128 R68, [UR8+0x90] ;  /* 0x00009008ff447983 */ /* 0x000f280008100c00 */
[----:B------:R-:W5:Y:S04]  /*4c90*/  LDL.128 R76, [UR8+0xb0] ;  /* 0x0000b008ff4c7983 */ /* 0x000f680008100c00 */
[----:B------:R-:W2:Y:S01]  /*4ca0*/  LDL.128 R72, [UR8+0xa0] ;  /* 0x0000a008ff487983 */ /* 0x000ea20008100c00 */
[----:B------:R-:W-:-:S04]  /*4cb0*/  MOV R85, UR5 ;  /* 0x0000000500557c02 */ /* 0x000fc80008000f00 */
[----:B------:R-:W-:-:S04]  /*4cc0*/  LEA R84, R85, R2, 0x1 ;  /* 0x0000000255547211 */ /* 0x000fc800078e08ff */
[----:B------:R-:W-:-:S05]  /*4cd0*/  LEA R84, R84, UR11, 0x2 ;  /* 0x0000000b54547c11 */ /* 0x000fca000f8e10ff */
[----:B------:R-:W3:Y:S02]  /*4ce0*/  LDS R91, [R84+0x4] ;  /* 0x00000400545b7984 */ /* 0x000ee40000000800 */
[----:B---3--:R-:W-:Y:S01]  /*4cf0*/  FFMA R80, R36, R91, R80 ;  /* 0x0000005b24507223 */ /* 0x008fe20000000050 */
[C---:B------:R-:W-:Y:S01]  /*4d00*/  FFMA R81, R91.reuse, R37, R81 ;  /* 0x000000255b517223 */ /* 0x040fe20000000051 */
[C---:B------:R-:W-:Y:S01]  /*4d10*/  FFMA R82, R91.reuse, R38, R82 ;  /* 0x000000265b527223 */ /* 0x040fe20000000052 */
[C---:B------:R-:W-:Y:S01]  /*4d20*/  FFMA R83, R91.reuse, R39, R83 ;  /* 0x000000275b537223 */ /* 0x040fe20000000053 */
        /* <DEDUP_REMOVED lines=9> */
[----:B--2---:R-:W-:Y:S01]  /*4dc0*/  FFMA R84, R44, R91, R72 ;  /* 0x0000005b2c547223 */ /* 0x004fe20000000048 */
        /* <DEDUP_REMOVED lines=33> */
[----:B------:R-:W-:Y:S01]  /*4fe0*/  UPLOP3.LUT UP0, UPT, UPT, UPT, UPT, 0x40, 0x4 ;  /* 0x000000000004789c */ /* 0x000fe20003f0e870 */
[----:B------:R-:W-:Y:S01]  /*4ff0*/  UMOV UR5, 0x1 ;  /* 0x0000000100057882 */ /* 0x000fe20000000000 */
[----:B------:R-:W-:Y:S09]  /*5000*/  BRA.U UP1, `(.L_x_8) ;  /* 0xffffffe501907547 */ /* 0x000ff2000b83ffff */
[----:B------:R-:W-:Y:S05]  /*5010*/  BRA.U UP2, `(.L_x_9) ;  /* 0xffffffd502147547 */ /* 0x000fea000b83ffff */
[----:B------:R-:W-:Y:S01]  /*5020*/  USHF.L.U32 UR4, UR9, 0x10, URZ ;  /* 0x0000001009047899 */ /* 0x000fe200080006ff */
[----:B------:R-:W2:Y:S01]  /*5030*/  LDC.64 R2, c[0x0][0x390] ;  /* 0x0000e400ff027b82 */ /* 0x000ea20000000a00 */
[C---:B------:R-:W-:Y:S02]  /*5040*/  SHF.L.U32 R4, R0.reuse, 0x11, RZ ;  /* 0x0000001100047819 */ /* 0x040fe400000006ff */
[----:B------:R-:W-:Y:S01]  /*5050*/  ULOP3.LUT UR4, UR4, 0x7ff00000, URZ, 0xc0, !UPT ;  /* 0x7ff0000004047892 */ /* 0x000fe2000f8ec0ff */
[----:B------:R-:W-:-:S04]  /*5060*/  SHF.L.U32 R0, R0, 0x6, RZ ;  /* 0x0000000600007819 */ /* 0x000fc800000006ff */
[----:B------:R-:W-:Y:S02]  /*5070*/  LOP3.LUT R0, R0, 0xc0, RZ, 0xc0, !PT ;  /* 0x000000c000007812 */ /* 0x000fe400078ec0ff */
[----:B------:R-:W-:Y:S01]  /*5080*/  MOV R5, UR4 ;  /* 0x0000000400057c02 */ /* 0x000fe20008000f00 */
[----:B------:R-:W-:-:S03]  /*5090*/  UMOV UR4, URZ ;  /* 0x000000ff00047c82 */ /* 0x000fc60008000000 */
[----:B------:R-:W-:-:S04]  /*50a0*/  LOP3.LUT R4, R5, 0x80000, R4, 0xf8, !PT ;  /* 0x0008000005047812 */ /* 0x000fc800078ef804 */
[----:B------:R-:W-:-:S04]  /*50b0*/  LOP3.LUT R5, R4, UR6, RZ, 0xfc, !PT ;  /* 0x0000000604057c12 */ /* 0x000fc8000f8efcff */
[----:B------:R-:W-:Y:S02]  /*50c0*/  IADD3 R5, PT, PT, R0, R5, RZ ;  /* 0x0000000500057210 */ /* 0x000fe40007ffe0ff */
[----:B------:R-:W-:-:S03]  /*50d0*/  IADD3 R0, PT, PT, R1, 0x80, RZ ;  /* 0x0000008001007810 */ /* 0x000fc60007ffe0ff */
[----:B--2---:R-:W-:-:S03]  /*50e0*/  IMAD.WIDE.U32 R2, R5, 0x4, R2 ;  /* 0x0000000405027825 */ /* 0x004fc600078e0002 */
[----:B0-----:R-:W-:-:S04]  /*50f0*/  IADD3 R68, P0, PT, R2, 0x80, RZ ;  /* 0x0000008002447810 */ /* 0x001fc80007f1e0ff */
[----:B------:R-:W-:-:S09]  /*5100*/  IADD3.X R69, PT, PT, RZ, R3, RZ, P0, !PT ;  /* 0x00000003ff457210 */ /* 0x000fd200007fe4ff */
.L_x_10:
[----:B0-----:R-:W2:Y:S04]  /*5110*/  LDL.128 R4, [R0+-0x80] ;  /* 0xffff800000047983 */ /* 0x001ea80000100c00 */
[----:B------:R-:W3:Y:S04]  /*5120*/  LDL.128 R8, [R0+-0x70] ;  /* 0xffff900000087983 */ /* 0x000ee80000100c00 */
[----:B------:R-:W4:Y:S04]  /*5130*/  LDL.128 R12, [R0+-0x60] ;  /* 0xffffa000000c7983 */ /* 0x000f280000100c00 */
[----:B------:R-:W5:Y:S04]  /*5140*/  LDL.128 R16, [R0+-0x50] ;  /* 0xffffb00000107983 */ /* 0x000f680000100c00 */
[----:B------:R-:W5:Y:S04]  /*5150*/  LDL.128 R20, [R0+-0x40] ;  /* 0xffffc00000147983 */ /* 0x000f680000100c00 */
[----:B------:R-:W5:Y:S04]  /*5160*/  LDL.128 R24, [R0+-0x30] ;  /* 0xffffd00000187983 */ /* 0x000f680000100c00 */
[----:B------:R-:W5:Y:S04]  /*5170*/  LDL.128 R28, [R0+-0x20] ;  /* 0xffffe000001c7983 */ /* 0x000f680000100c00 */
[----:B------:R-:W5:Y:S04]  /*5180*/  LDL.128 R32, [R0+-0x10] ;  /* 0xfffff00000207983 */ /* 0x000f680000100c00 */
[----:B------:R-:W5:Y:S04]  /*5190*/  LDL.128 R36, [R0] ;  /* 0x0000000000247983 */ /* 0x000f680000100c00 */
[----:B------:R-:W5:Y:S04]  /*51a0*/  LDL.128 R40, [R0+0x10] ;  /* 0x0000100000287983 */ /* 0x000f680000100c00 */
[----:B------:R-:W5:Y:S04]  /*51b0*/  LDL.128 R44, [R0+0x20] ;  /* 0x00002000002c7983 */ /* 0x000f680000100c00 */
[----:B------:R-:W5:Y:S04]  /*51c0*/  LDL.128 R48, [R0+0x30] ;  /* 0x0000300000307983 */ /* 0x000f680000100c00 */
[----:B------:R-:W5:Y:S04]  /*51d0*/  LDL.128 R52, [R0+0x40] ;  /* 0x0000400000347983 */ /* 0x000f680000100c00 */
[----:B------:R-:W5:Y:S04]  /*51e0*/  LDL.128 R56, [R0+0x50] ;  /* 0x0000500000387983 */ /* 0x000f680000100c00 */
[----:B------:R-:W5:Y:S04]  /*51f0*/  LDL.128 R60, [R0+0x60] ;  /* 0x00006000003c7983 */ /* 0x000f680000100c00 */
[----:B------:R0:W5:Y:S01]  /*5200*/  LDL.128 R64, [R0+0x70] ;  /* 0x0000700000407983 */ /* 0x0001620000100c00 */
[----:B------:R-:W-:Y:S01]  /*5210*/  MOV R2, R68 ;  /* 0x0000004400027202 */ /* 0x000fe20000000f00 */
[----:B------:R-:W-:Y:S01]  /*5220*/  UIADD3 UR4, UPT, UPT, UR4, 0x1, URZ ;  /* 0x0000000104047890 */ /* 0x000fe2000fffe0ff */
[----:B------:R-:W-:-:S02]  /*5230*/  MOV R3, R69 ;  /* 0x0000004500037202 */ /* 0x000fc40000000f00 */
[----:B------:R-:W-:Y:S01]  /*5240*/  IADD3 R68, P0, PT, R2, 0x4000, RZ ;  /* 0x0000400002447810 */ /* 0x000fe20007f1e0ff */
[----:B------:R-:W-:Y:S01]  /*5250*/  UISETP.NE.AND UP0, UPT, UR4, 0x80, UPT ;  /* 0x000000800400788c */ /* 0x000fe2000bf05270 */
[----:B0-----:R-:W-:Y:S02]  /*5260*/  IADD3 R0, PT, PT, R0, 0x100, RZ ;  /* 0x0000010000007810 */ /* 0x001fe40007ffe0ff */
[----:B------:R-:W-:Y:S01]  /*5270*/  IADD3.X R69, PT, PT, RZ, R3, RZ, P0, !PT ;  /* 0x00000003ff457210 */ /* 0x000fe200007fe4ff */
[----:B--2---:R0:W-:Y:S04]  /*5280*/  STG.E desc[UR12][R2.64+-0x80], R4 ;  /* 0xffff800402007986 */ /* 0x0041e8000c10190c */
[----:B------:R0:W-:Y:S04]  /*5290*/  STG.E desc[UR12][R2.64+-0x7c], R5 ;  /* 0xffff840502007986 */ /* 0x0001e8000c10190c */
[----:B------:R0:W-:Y:S04]  /*52a0*/  STG.E desc[UR12][R2.64+-0x78], R6 ;  /* 0xffff880602007986 */ /* 0x0001e8000c10190c */
[----:B------:R0:W-:Y:S04]  /*52b0*/  STG.E desc[UR12][R2.64+-0x74], R7 ;  /* 0xffff8c0702007986 */ /* 0x0001e8000c10190c */
[----:B---3--:R0:W-:Y:S04]  /*52c0*/  STG.E desc[UR12][R2.64+-0x70], R8 ;  /* 0xffff900802007986 */ /* 0x0081e8000c10190c */
[----:B------:R0:W-:Y:S04]  /*52d0*/  STG.E desc[UR12][R2.64+-0x6c], R9 ;  /* 0xffff940902007986 */ /* 0x0001e8000c10190c */
[----:B------:R0:W-:Y:S04]  /*52e0*/  STG.E desc[UR12][R2.64+-0x68], R10 ;  /* 0xffff980a02007986 */ /* 0x0001e8000c10190c */
[----:B------:R0:W-:Y:S04]  /*52f0*/  STG.E desc[UR12][R2.64+-0x64], R11 ;  /* 0xffff9c0b02007986 */ /* 0x0001e8000c10190c */
[----:B----4-:R0:W-:Y:S04]  /*5300*/  STG.E desc[UR12][R2.64+-0x60], R12 ;  /* 0xffffa00c02007986 */ /* 0x0101e8000c10190c */
[----:B------:R0:W-:Y:S04]  /*5310*/  STG.E desc[UR12][R2.64+-0x5c], R13 ;  /* 0xffffa40d02007986 */ /* 0x0001e8000c10190c */
[----:B------:R0:W-:Y:S04]  /*5320*/  STG.E desc[UR12][R2.64+-0x58], R14 ;  /* 0xffffa80e02007986 */ /* 0x0001e8000c10190c */
[----:B------:R0:W-:Y:S04]  /*5330*/  STG.E desc[UR12][R2.64+-0x54], R15 ;  /* 0xffffac0f02007986 */ /* 0x0001e8000c10190c */
[----:B-----5:R0:W-:Y:S04]  /*5340*/  STG.E desc[UR12][R2.64+-0x50], R16 ;  /* 0xffffb01002007986 */ /* 0x0201e8000c10190c */
[----:B------:R0:W-:Y:S04]  /*5350*/  STG.E desc[UR12][R2.64+-0x4c], R17 ;  /* 0xffffb41102007986 */ /* 0x0001e8000c10190c */
        /* <DEDUP_REMOVED lines=49> */
[----:B------:R0:W-:Y:S01]  /*5670*/  STG.E desc[UR12][R2.64+0x7c], R67 ;  /* 0x00007c4302007986 */ /* 0x0001e2000c10190c */
[----:B------:R-:W-:Y:S05]  /*5680*/  BRA.U UP0, `(.L_x_10) ;  /* 0xfffffff900a07547 */ /* 0x000fea000b83ffff */
[----:B------:R-:W-:Y:S05]  /*5690*/  EXIT ;  /* 0x000000000000794d */ /* 0x000fea0003800000 */
.L_x_11:
[----:B------:R-:W-:-:S00]  /*56a0*/  BRA `(.L_x_11) ;  /* 0xfffffffc00fc7947 */ /* 0x000fc0000383ffff */
[----:B------:R-:W-:-:S00]  /*56b0*/  NOP ;  /* 0x0000000000007918 */ /* 0x000fc00000000000 */
        /* <DEDUP_REMOVED lines=12> */
.L_x_12:


//--------------------- .nv.shared.mymatmul_kernel0 --------------------------
	.section	.nv.shared.mymatmul_kernel0,"aw",@nobits
	.sectionflags	@""
	.align	4
.nv.shared.mymatmul_kernel0:
	.zero		5120


//--------------------- .nv.shared.reserved.0     --------------------------
	.section	.nv.shared.reserved.0,"aw",@nobits
	.weak		__nv_reservedSMEM_offset_0_alias
	.size		__nv_reservedSMEM_offset_0_alias, 0, 64
	.other		__nv_reservedSMEM_offset_0_alias,@"STO_CUDA_RESERVED_SHARED STV_DEFAULT"
__nv_reservedSMEM_offset_0_alias:
	.zero		0
	.zero		64


//--------------------- .nv.constant0.mymatmul_kernel0 --------------------------
	.section	.nv.constant0.mymatmul_kernel0,"a",@progbits
	.sectionflags	@""
	.align	4
.nv.constant0.mymatmul_kernel0:
	.zero		920


//--------------------- SYMBOLS --------------------------

	.type		.nv.reservedSmem.offset0,@object
	.size		.nv.reservedSmem.offset0,0x4
	.type		.nv.reservedSmem.cap,@object
	.size		.nv.reservedSmem.cap,0x4
